def attn_fwd(
    Q,
    K,
    V,
    Out,
    Lse,
    sm_scale,
    stride_qz,
    stride_qh,
    stride_qm,
    stride_qk,
    stride_kz,
    stride_kh,
    stride_kn,
    stride_kk,
    stride_vz,
    stride_vh,
    stride_vn,
    stride_vk,
    stride_oz,
    stride_oh,
    stride_om,
    stride_ok,
    seqlen_q,
    seqlen_k,
    BLOCK_M: tl.constexpr,
    BLOCK_N: tl.constexpr,
    HEAD_DIM: tl.constexpr,
    CAUSAL: tl.constexpr,
):
    start_m = tl.program_id(0)
    off_hz = tl.program_id(1)
    q_off = off_hz * stride_qh
    k_off = off_hz * stride_kh
    v_off = off_hz * stride_vh
    offs_m = start_m * BLOCK_M + tl.arange(0, BLOCK_M)
    offs_d = tl.arange(0, HEAD_DIM)
    offs_n = tl.arange(0, BLOCK_N)
    q_ptrs = Q + q_off + offs_m[:, None] * stride_qm + offs_d[None, :] * stride_qk
    k_ptrs = K + k_off + offs_d[:, None] * stride_kk + offs_n[None, :] * stride_kn
    v_ptrs = V + v_off + offs_n[:, None] * stride_vn + offs_d[None, :] * stride_vk
    m_i = tl.full([BLOCK_M], float("-inf"), dtype=tl.float32)
    l_i = tl.zeros([BLOCK_M], dtype=tl.float32) + 1.0
    acc = tl.zeros([BLOCK_M, HEAD_DIM], dtype=tl.float32)
    q = tl.load(q_ptrs)
    acc, l_i, m_i = _attn_fwd_inner(
        acc,
        l_i,
        m_i,
        q,
        k_ptrs,
        v_ptrs,
        sm_scale,
        stride_kn,
        stride_vn,
        start_m,
        seqlen_k,
        BLOCK_M,
        BLOCK_N,
        HEAD_DIM,
        CAUSAL,
    )
    acc = acc / l_i[:, None]
    lse = m_i + tl.math.log2(l_i) / 1.4426950408889634
    o_ptrs = (
        Out
        + off_hz * stride_oh
        + offs_m[:, None] * stride_om
        + offs_d[None, :] * stride_ok
    )
    tl.store(o_ptrs, acc.to(Out.dtype.element_ty))
    tl.store(Lse + off_hz * seqlen_q + offs_m, lse)

# config = {"BLOCK_M": 32, "BLOCK_N": 64, "HEAD_DIM": 32, "arch": "sm_90", "causal": true, "dtype": "bf16", "num_stages": 3, "num_warps": 4}
# arch = sm_90


// ===== COMPILED SASS (sm_90a) =====

	.target	sm_90a

	.elftype	@"ET_EXEC"


//--------------------- .note.nv.tkinfo           --------------------------
	.section	.note.nv.tkinfo,"",@"SHT_NOTE"
	.sectionflags	@"SHF_NOTE_NV_TKINFO"
	.tkinfo
        /*0018*/ 	.word	0x00000002
        /*0030*/ 	.string	""
        /*0030*/ 	.string	"ptxas"
        /*0030*/ 	.string	"Cuda compilation tools, release 13.0, V13.0.88"
        /*0030*/ 	.string	"Build cuda_13.0.r13.0/compiler.36424714_0"
        /*0030*/ 	.string	"-v  -suppress-debug-info  -lineinfo  -arch sm_90a "



//--------------------- .note.nv.cuinfo           --------------------------
	.section	.note.nv.cuinfo,"",@"SHT_NOTE"
	.sectionflags	@"SHF_NOTE_NV_CUINFO"
        /*0018*/ 	.short	0x0002
        /*001a*/ 	.short	0x005a
        /*001c*/ 	.short	0x0082
	.zero		2


//--------------------- .nv.info                  --------------------------
	.section	.nv.info,"",@"SHT_CUDA_INFO"
	.align	4


	//----- nvinfo : EIATTR_REGCOUNT
	.align		4
        /*0000*/ 	.byte	0x04, 0x2f
        /*0002*/ 	.short	(.L_2 - .L_1)
	.align		4
.L_1:
        /*0004*/ 	.word	index@(attn_fwd)
        /*0008*/ 	.word	0x000000a8


	//----- nvinfo : EIATTR_FRAME_SIZE
	.align		4
.L_2:
        /*000c*/ 	.byte	0x04, 0x11
        /*000e*/ 	.short	(.L_4 - .L_3)
	.align		4
.L_3:
        /*0010*/ 	.word	index@(attn_fwd)
        /*0014*/ 	.word	0x00000000


	//----- nvinfo : EIATTR_MIN_STACK_SIZE
	.align		4
.L_4:
        /*0018*/ 	.byte	0x04, 0x12
        /*001a*/ 	.short	(.L_6 - .L_5)
	.align		4
.L_5:
        /*001c*/ 	.word	index@(attn_fwd)
        /*0020*/ 	.word	0x00000000
.L_6:


//--------------------- .nv.compat                --------------------------
	.section	.nv.compat,"",@"SHT_CUDA_COMPAT_INFO"
	.align	4
        /*0000*/ 	.byte	0x02, 0x09, 0x01, 0x00, 0x02, 0x02, 0x01, 0x00, 0x02, 0x05, 0x05, 0x00, 0x03, 0x07, 0x01, 0x01
        /*0010*/ 	.byte	0x02, 0x03, 0x00, 0x00, 0x02, 0x06, 0x01, 0x00, 0x04, 0x0b, 0x08, 0x00, 0x00, 0x00, 0x00, 0x00
        /*0020*/ 	.byte	0x00, 0x00, 0x00, 0x00


//--------------------- .nv.info.attn_fwd         --------------------------
	.section	.nv.info.attn_fwd,"",@"SHT_CUDA_INFO"
	.sectionflags	@""
	.align	4


	//----- nvinfo : EIATTR_CUDA_API_VERSION
	.align		4
        /*0000*/ 	.byte	0x04, 0x37
        /*0002*/ 	.short	(.L_8 - .L_7)
.L_7:
        /*0004*/ 	.word	0x00000082


	//----- nvinfo : EIATTR_KPARAM_INFO
	.align		4
.L_8:
        /*0008*/ 	.byte	0x04, 0x17
        /*000a*/ 	.short	(.L_10 - .L_9)
.L_9:
        /*000c*/ 	.word	0x00000000
        /*0010*/ 	.short	0x0019
        /*0012*/ 	.short	0x0080
        /*0014*/ 	.byte	0x00, 0xf4, 0x21, 0x00


	//----- nvinfo : EIATTR_KPARAM_INFO
	.align		4
.L_10:
        /*0018*/ 	.byte	0x04, 0x17
        /*001a*/ 	.short	(.L_12 - .L_11)
.L_11:
        /*001c*/ 	.word	0x00000000
        /*0020*/ 	.short	0x0018
        /*0022*/ 	.short	0x0078
        /*0024*/ 	.byte	0x00, 0xf4, 0x21, 0x00


	//----- nvinfo : EIATTR_KPARAM_INFO
	.align		4
.L_12:
        /*0028*/ 	.byte	0x04, 0x17
        /*002a*/ 	.short	(.L_14 - .L_13)
.L_13:
        /*002c*/ 	.word	0x00000000
        /*0030*/ 	.short	0x0017
        /*0032*/ 	.short	0x0070
        /*0034*/ 	.byte	0x00, 0xf0, 0x11, 0x00


	//----- nvinfo : EIATTR_KPARAM_INFO
	.align		4
.L_14:
        /*0038*/ 	.byte	0x04, 0x17
        /*003a*/ 	.short	(.L_16 - .L_15)
.L_15:
        /*003c*/ 	.word	0x00000000
        /*0040*/ 	.short	0x0016
        /*0042*/ 	.short	0x006c
        /*0044*/ 	.byte	0x00, 0xf0, 0x11, 0x00


	//----- nvinfo : EIATTR_KPARAM_INFO
	.align		4
.L_16:
        /*0048*/ 	.byte	0x04, 0x17
        /*004a*/ 	.short	(.L_18 - .L_17)
.L_17:
        /*004c*/ 	.word	0x00000000
        /*0050*/ 	.short	0x0015
        /*0052*/ 	.short	0x0068
        /*0054*/ 	.byte	0x00, 0xf0, 0x11, 0x00


	//----- nvinfo : EIATTR_KPARAM_INFO
	.align		4
.L_18:
        /*0058*/ 	.byte	0x04, 0x17
        /*005a*/ 	.short	(.L_20 - .L_19)
.L_19:
        /*005c*/ 	.word	0x00000000
        /*0060*/ 	.short	0x0014
        /*0062*/ 	.short	0x0064
        /*0064*/ 	.byte	0x00, 0xf0, 0x11, 0x00


	//----- nvinfo : EIATTR_KPARAM_INFO
	.align		4
.L_20:
        /*0068*/ 	.byte	0x04, 0x17
        /*006a*/ 	.short	(.L_22 - .L_21)
.L_21:
        /*006c*/ 	.word	0x00000000
        /*0070*/ 	.short	0x0013
        /*0072*/ 	.short	0x0060
        /*0074*/ 	.byte	0x00, 0xf0, 0x11, 0x00


	//----- nvinfo : EIATTR_KPARAM_INFO
	.align		4
.L_22:
        /*0078*/ 	.byte	0x04, 0x17
        /*007a*/ 	.short	(.L_24 - .L_23)
.L_23:
        /*007c*/ 	.word	0x00000000
        /*0080*/ 	.short	0x0012
        /*0082*/ 	.short	0x005c
        /*0084*/ 	.byte	0x00, 0xf0, 0x11, 0x00


	//----- nvinfo : EIATTR_KPARAM_INFO
	.align		4
.L_24:
        /*0088*/ 	.byte	0x04, 0x17
        /*008a*/ 	.short	(.L_26 - .L_25)
.L_25:
        /*008c*/ 	.word	0x00000000
        /*0090*/ 	.short	0x0011
        /*0092*/ 	.short	0x0058
        /*0094*/ 	.byte	0x00, 0xf0, 0x11, 0x00


	//----- nvinfo : EIATTR_KPARAM_INFO
	.align		4
.L_26:
        /*0098*/ 	.byte	0x04, 0x17
        /*009a*/ 	.short	(.L_28 - .L_27)
.L_27:
        /*009c*/ 	.word	0x00000000
        /*00a0*/ 	.short	0x0010
        /*00a2*/ 	.short	0x0054
        /*00a4*/ 	.byte	0x00, 0xf0, 0x11, 0x00


	//----- nvinfo : EIATTR_KPARAM_INFO
	.align		4
.L_28:
        /*00a8*/ 	.byte	0x04, 0x17
        /*00aa*/ 	.short	(.L_30 - .L_29)
.L_29:
        /*00ac*/ 	.word	0x00000000
        /*00b0*/ 	.short	0x000f
        /*00b2*/ 	.short	0x0050
        /*00b4*/ 	.byte	0x00, 0xf0, 0x11, 0x00


	//----- nvinfo : EIATTR_KPARAM_INFO
	.align		4
.L_30:
        /*00b8*/ 	.byte	0x04, 0x17
        /*00ba*/ 	.short	(.L_32 - .L_31)
.L_31:
        /*00bc*/ 	.word	0x00000000
        /*00c0*/ 	.short	0x000e
        /*00c2*/ 	.short	0x004c
        /*00c4*/ 	.byte	0x00, 0xf0, 0x11, 0x00


	//----- nvinfo : EIATTR_KPARAM_INFO
	.align		4
.L_32:
        /*00c8*/ 	.byte	0x04, 0x17
        /*00ca*/ 	.short	(.L_34 - .L_33)
.L_33:
        /*00cc*/ 	.word	0x00000000
        /*00d0*/ 	.short	0x000d
        /*00d2*/ 	.short	0x0048
        /*00d4*/ 	.byte	0x00, 0xf0, 0x11, 0x00


	//----- nvinfo : EIATTR_KPARAM_INFO
	.align		4
.L_34:
        /*00d8*/ 	.byte	0x04, 0x17
        /*00da*/ 	.short	(.L_36 - .L_35)
.L_35:
        /*00dc*/ 	.word	0x00000000
        /*00e0*/ 	.short	0x000c
        /*00e2*/ 	.short	0x0044
        /*00e4*/ 	.byte	0x00, 0xf0, 0x11, 0x00


	//----- nvinfo : EIATTR_KPARAM_INFO
	.align		4
.L_36:
        /*00e8*/ 	.byte	0x04, 0x17
        /*00ea*/ 	.short	(.L_38 - .L_37)
.L_37:
        /*00ec*/ 	.word	0x00000000
        /*00f0*/ 	.short	0x000b
        /*00f2*/ 	.short	0x0040
        /*00f4*/ 	.byte	0x00, 0xf0, 0x11, 0x00


	//----- nvinfo : EIATTR_KPARAM_INFO
	.align		4
.L_38:
        /*00f8*/ 	.byte	0x04, 0x17
        /*00fa*/ 	.short	(.L_40 - .L_39)
.L_39:
        /*00fc*/ 	.word	0x00000000
        /*0100*/ 	.short	0x000a
        /*0102*/ 	.short	0x003c
        /*0104*/ 	.byte	0x00, 0xf0, 0x11, 0x00


	//----- nvinfo : EIATTR_KPARAM_INFO
	.align		4
.L_40:
        /*0108*/ 	.byte	0x04, 0x17
        /*010a*/ 	.short	(.L_42 - .L_41)
.L_41:
        /*010c*/ 	.word	0x00000000
        /*0110*/ 	.short	0x0009
        /*0112*/ 	.short	0x0038
        /*0114*/ 	.byte	0x00, 0xf0, 0x11, 0x00


	//----- nvinfo : EIATTR_KPARAM_INFO
	.align		4
.L_42:
        /*0118*/ 	.byte	0x04, 0x17
        /*011a*/ 	.short	(.L_44 - .L_43)
.L_43:
        /*011c*/ 	.word	0x00000000
        /*0120*/ 	.short	0x0008
        /*0122*/ 	.short	0x0034
        /*0124*/ 	.byte	0x00, 0xf0, 0x11, 0x00


	//----- nvinfo : EIATTR_KPARAM_INFO
	.align		4
.L_44:
        /*0128*/ 	.byte	0x04, 0x17
        /*012a*/ 	.short	(.L_46 - .L_45)
.L_45:
        /*012c*/ 	.word	0x00000000
        /*0130*/ 	.short	0x0007
        /*0132*/ 	.short	0x0030
        /*0134*/ 	.byte	0x00, 0xf0, 0x11, 0x00


	//----- nvinfo : EIATTR_KPARAM_INFO
	.align		4
.L_46:
        /*0138*/ 	.byte	0x04, 0x17
        /*013a*/ 	.short	(.L_48 - .L_47)
.L_47:
        /*013c*/ 	.word	0x00000000
        /*0140*/ 	.short	0x0006
        /*0142*/ 	.short	0x002c
        /*0144*/ 	.byte	0x00, 0xf0, 0x11, 0x00


	//----- nvinfo : EIATTR_KPARAM_INFO
	.align		4
.L_48:
        /*0148*/ 	.byte	0x04, 0x17
        /*014a*/ 	.short	(.L_50 - .L_49)
.L_49:
        /*014c*/ 	.word	0x00000000
        /*0150*/ 	.short	0x0005
        /*0152*/ 	.short	0x0028
        /*0154*/ 	.byte	0x00, 0xf0, 0x11, 0x00


	//----- nvinfo : EIATTR_KPARAM_INFO
	.align		4
.L_50:
        /*0158*/ 	.byte	0x04, 0x17
        /*015a*/ 	.short	(.L_52 - .L_51)
.L_51:
        /*015c*/ 	.word	0x00000000
        /*0160*/ 	.short	0x0004
        /*0162*/ 	.short	0x0020
        /*0164*/ 	.byte	0x00, 0xf4, 0x21, 0x00


	//----- nvinfo : EIATTR_KPARAM_INFO
	.align		4
.L_52:
        /*0168*/ 	.byte	0x04, 0x17
        /*016a*/ 	.short	(.L_54 - .L_53)
.L_53:
        /*016c*/ 	.word	0x00000000
        /*0170*/ 	.short	0x0003
        /*0172*/ 	.short	0x0018
        /*0174*/ 	.byte	0x00, 0xf4, 0x21, 0x00


	//----- nvinfo : EIATTR_KPARAM_INFO
	.align		4
.L_54:
        /*0178*/ 	.byte	0x04, 0x17
        /*017a*/ 	.short	(.L_56 - .L_55)
.L_55:
        /*017c*/ 	.word	0x00000000
        /*0180*/ 	.short	0x0002
        /*0182*/ 	.short	0x0010
        /*0184*/ 	.byte	0x00, 0xf4, 0x21, 0x00


	//----- nvinfo : EIATTR_KPARAM_INFO
	.align		4
.L_56:
        /*0188*/ 	.byte	0x04, 0x17
        /*018a*/ 	.short	(.L_58 - .L_57)
.L_57:
        /*018c*/ 	.word	0x00000000
        /*0190*/ 	.short	0x0001
        /*0192*/ 	.short	0x0008
        /*0194*/ 	.byte	0x00, 0xf4, 0x21, 0x00


	//----- nvinfo : EIATTR_KPARAM_INFO
	.align		4
.L_58:
        /*0198*/ 	.byte	0x04, 0x17
        /*019a*/ 	.short	(.L_60 - .L_59)
.L_59:
        /*019c*/ 	.word	0x00000000
        /*01a0*/ 	.short	0x0000
        /*01a2*/ 	.short	0x0000
        /*01a4*/ 	.byte	0x00, 0xf4, 0x21, 0x00


	//----- nvinfo : EIATTR_SPARSE_MMA_MASK
	.align		4
.L_60:
        /*01a8*/ 	.byte	0x03, 0x50
        /*01aa*/ 	.short	0x0000


	//----- nvinfo : EIATTR_MAXREG_COUNT
	.align		4
        /*01ac*/ 	.byte	0x03, 0x1b
        /*01ae*/ 	.short	0x00ff


	//----- nvinfo : EIATTR_NUM_BARRIERS
	.align		4
        /*01b0*/ 	.byte	0x02, 0x4c
        /*01b2*/ 	.byte	0x01
	.zero		1


	//----- nvinfo : EIATTR_MERCURY_ISA_VERSION
	.align		4
        /*01b4*/ 	.byte	0x03, 0x5f
        /*01b6*/ 	.short	0x0101


	//----- nvinfo : EIATTR_COOP_GROUP_MASK_REGIDS
	.align		4
        /*01b8*/ 	.byte	0x04, 0x29
        /*01ba*/ 	.short	(.L_62 - .L_61)


	//   ....[0]....
.L_61:
        /*01bc*/ 	.word	0xffffffff


	//   ....[1]....
        /*01c0*/ 	.word	0xffffffff


	//   ....[2]....
        /*01c4*/ 	.word	0xffffffff


	//   ....[3]....
        /*01c8*/ 	.word	0xffffffff


	//   ....[4]....
        /*01cc*/ 	.word	0xffffffff


	//   ....[5]....
        /*01d0*/ 	.word	0xffffffff


	//   ....[6]....
        /*01d4*/ 	.word	0xffffffff


	//   ....[7]....
        /*01d8*/ 	.word	0xffffffff


	//----- nvinfo : EIATTR_COOP_GROUP_INSTR_OFFSETS
	.align		4
.L_62:
        /*01dc*/ 	.byte	0x04, 0x28
        /*01de*/ 	.short	(.L_64 - .L_63)


	//   ....[0]....
.L_63:
        /*01e0*/ 	.word	0x00001bf0


	//   ....[1]....
        /*01e4*/ 	.word	0x00001cb0


	//   ....[2]....
        /*01e8*/ 	.word	0x00002020


	//   ....[3]....
        /*01ec*/ 	.word	0x00002070


	//   ....[4]....
        /*01f0*/ 	.word	0x00002bb0


	//   ....[5]....
        /*01f4*/ 	.word	0x00002bc0


	//   ....[6]....
        /*01f8*/ 	.word	0x00002c60


	//   ....[7]....
        /*01fc*/ 	.word	0x00002c70


	//----- nvinfo : EIATTR_EXIT_INSTR_OFFSETS
	.align		4
.L_64:
        /*0200*/ 	.byte	0x04, 0x1c
        /*0202*/ 	.short	(.L_66 - .L_65)


	//   ....[0]....
.L_65:
        /*0204*/ 	.word	0x00003c10


	//   ....[1]....
        /*0208*/ 	.word	0x00003c40


	//----- nvinfo : EIATTR_REQNTID
	.align		4
.L_66:
        /*020c*/ 	.byte	0x04, 0x10
        /*020e*/ 	.short	(.L_68 - .L_67)
.L_67:
        /*0210*/ 	.word	0x00000080
        /*0214*/ 	.word	0x00000001
        /*0218*/ 	.word	0x00000001


	//----- nvinfo : EIATTR_CBANK_PARAM_SIZE
	.align		4
.L_68:
        /*021c*/ 	.byte	0x03, 0x19
        /*021e*/ 	.short	0x0088


	//----- nvinfo : EIATTR_PARAM_CBANK
	.align		4
        /*0220*/ 	.byte	0x04, 0x0a
        /*0222*/ 	.short	(.L_70 - .L_69)
	.align		4
.L_69:
        /*0224*/ 	.word	index@(.nv.constant0.attn_fwd)
        /*0228*/ 	.short	0x0210
        /*022a*/ 	.short	0x0088


	//----- nvinfo : EIATTR_SW_WAR
	.align		4
.L_70:
        /*022c*/ 	.byte	0x04, 0x36
        /*022e*/ 	.short	(.L_72 - .L_71)
.L_71:
        /*0230*/ 	.word	0x00000008
.L_72:


//--------------------- .nv.callgraph             --------------------------
	.section	.nv.callgraph,"",@"SHT_CUDA_CALLGRAPH"
	.align	4
	.sectionentsize	8
	.align		4
        /*0000*/ 	.word	0x00000000
	.align		4
        /*0004*/ 	.word	0xffffffff
	.align		4
        /*0008*/ 	.word	0x00000000
	.align		4
        /*000c*/ 	.word	0xfffffffe
	.align		4
        /*0010*/ 	.word	0x00000000
	.align		4
        /*0014*/ 	.word	0xfffffffd
	.align		4
        /*0018*/ 	.word	0x00000000
	.align		4
        /*001c*/ 	.word	0xfffffffc


//--------------------- .nv.constant4             --------------------------
	.section	.nv.constant4,"a",@progbits
	.align	8
	.align		8
.nv.constant4:
        /*0000*/ 	.dword	_$_str


//--------------------- .text.attn_fwd            --------------------------
	.section	.text.attn_fwd,"ax",@progbits
	.align	128
        .global         attn_fwd
        .type           attn_fwd,@function
        .size           attn_fwd,(.L_x_3 - attn_fwd)
        .other          attn_fwd,@"STO_CUDA_ENTRY STV_DEFAULT"
attn_fwd:
.text.attn_fwd:
[----:B------:R-:W-:Y:S01]  /*0000*/  LDC R1, c[0x0][0x28] ;  /* 0x00000a00ff017b82 */ /* 0x000fe20000000800 */
[----:B------:R-:W0:Y:S07]  /*0010*/  S2R R16, SR_CTAID.X ;  /* 0x0000000000107919 */ /* 0x000e2e0000002500 */
[----:B------:R-:W1:Y:S01]  /*0020*/  S2UR UR7, SR_CTAID.Y ;  /* 0x00000000000779c3 */ /* 0x000e620000002600 */
[----:B------:R-:W-:Y:S01]  /*0030*/  ULDC.64 UR4, c[0x0][0x240] ;  /* 0x0000900000047ab9 */ /* 0x000fe20000000a00 */
[----:B------:R-:W-:Y:S01]  /*0040*/  ULDC.64 UR10, c[0x0][0x208] ;  /* 0x00008200000a7ab9 */ /* 0x000fe20000000a00 */
[----:B------:R-:W2:Y:S05]  /*0050*/  S2R R25, SR_TID.X ;  /* 0x0000000000197919 */ /* 0x000eaa0000002100 */
[----:B------:R-:W3:Y:S08]  /*0060*/  LDC R12, c[0x0][0x248] ;  /* 0x00009200ff0c7b82 */ /* 0x000ef00000000800 */
[----:B------:R-:W4:Y:S01]  /*0070*/  LDC.64 R22, c[0x0][0x210] ;  /* 0x00008400ff167b82 */ /* 0x000f220000000a00 */
[----:B-1----:R-:W-:-:S04]  /*0080*/  UIMAD UR4, UR7, UR4, URZ ;  /* 0x00000004070472a4 */ /* 0x002fc8000f8e023f */
[----:B------:R-:W-:Y:S01]  /*0090*/  USHF.L.U32 UR6, UR4, 0x1, URZ ;  /* 0x0000000104067899 */ /* 0x000fe2000800063f */
[----:B0-----:R-:W-:Y:S01]  /*00a0*/  IMAD.SHL.U32 R16, R16, 0x20, RZ ;  /* 0x0000002010107824 */ /* 0x001fe200078e00ff */
[----:B--2---:R-:W-:-:S04]  /*00b0*/  SHF.R.U32.HI R18, RZ, 0x5, R25 ;  /* 0x00000005ff127819 */ /* 0x004fc80000011619 */
[----:B------:R-:W-:Y:S02]  /*00c0*/  LOP3.LUT R0, R16, 0x1f, R25, 0xf8, !PT ;  /* 0x0000001f10007812 */ /* 0x000fe400078ef819 */
[----:B------:R-:W-:-:S03]  /*00d0*/  SGXT.U32 R18, R18, 0x2 ;  /* 0x000000021212781a */ /* 0x000fc60000000000 */
[----:B------:R-:W-:Y:S01]  /*00e0*/  IMAD R0, R0, UR5, RZ ;  /* 0x0000000500007c24 */ /* 0x000fe2000f8e02ff */
[----:B------:R-:W-:Y:S01]  /*00f0*/  UIMAD.WIDE UR4, UR4, 0x2, URZ ;  /* 0x00000002040478a5 */ /* 0x000fe2000f8e023f */
[----:B---3--:R-:W-:Y:S02]  /*0100*/  IMAD R4, R18, R12, RZ ;  /* 0x0000000c12047224 */ /* 0x008fe400078e02ff */
[----:B------:R-:W-:Y:S02]  /*0110*/  IMAD.SHL.U32 R3, R0, 0x2, RZ ;  /* 0x0000000200037824 */ /* 0x000fe400078e00ff */
[----:B------:R-:W-:Y:S02]  /*0120*/  IMAD R5, R12, 0x4, R4 ;  /* 0x000000040c057824 */ /* 0x000fe400078e0204 */
[----:B------:R-:W-:Y:S01]  /*0130*/  IMAD.HI R0, R0, 0x2, RZ ;  /* 0x0000000200007827 */ /* 0x000fe200078e02ff */
[----:B----4-:R-:W-:Y:S02]  /*0140*/  IADD3 R22, P0, P1, R3, UR6, R22 ;  /* 0x0000000603167c10 */ /* 0x010fe4000f91e016 */
[----:B------:R-:W-:-:S02]  /*0150*/  LEA R7, R12, R5, 0x2 ;  /* 0x000000050c077211 */ /* 0x000fc400078e10ff */
[----:B------:R-:W-:Y:S02]  /*0160*/  IADD3.X R24, R0, UR5, R23, P0, P1 ;  /* 0x0000000500187c10 */ /* 0x000fe400087e2417 */
[----:B------:R-:W-:Y:S01]  /*0170*/  LEA R2, P0, R4, R22, 0x1 ;  /* 0x0000001604027211 */ /* 0x000fe200078008ff */
[----:B------:R-:W-:Y:S01]  /*0180*/  IMAD R0, R12, 0x4, R7 ;  /* 0x000000040c007824 */ /* 0x000fe200078e0207 */
[----:B------:R-:W-:Y:S02]  /*0190*/  LEA.HI R20, R25, 0x1c, RZ, 0x1b ;  /* 0x0000001c19147811 */ /* 0x000fe400078fd8ff */
[----:B------:R-:W-:Y:S01]  /*01a0*/  LEA.HI.X.SX32 R3, R4, R24, 0x1, P0 ;  /* 0x0000001804037211 */ /* 0x000fe200000f0eff */
[C---:B------:R-:W-:Y:S01]  /*01b0*/  IMAD R11, R12.reuse, 0x4, R0 ;  /* 0x000000040c0b7824 */ /* 0x040fe200078e0200 */
[-C--:B------:R-:W-:Y:S02]  /*01c0*/  LEA R4, P0, R5, R22.reuse, 0x1 ;  /* 0x0000001605047211 */ /* 0x080fe400078008ff */
[----:B------:R-:W-:Y:S01]  /*01d0*/  LEA R6, P1, R7, R22, 0x1 ;  /* 0x0000001607067211 */ /* 0x000fe200078208ff */
[----:B------:R-:W-:Y:S01]  /*01e0*/  IMAD R17, R12, 0x4, R11 ;  /* 0x000000040c117824 */ /* 0x000fe200078e020b */
[----:B------:R-:W-:Y:S01]  /*01f0*/  LEA.HI.X.SX32 R5, R5, R24, 0x1, P0 ;  /* 0x0000001805057211 */ /* 0x000fe200000f0eff */
[----:B------:R-:W-:Y:S01]  /*0200*/  IMAD R15, R20, R12, RZ ;  /* 0x0000000c140f7224 */ /* 0x000fe200078e02ff */
[----:B------:R-:W-:Y:S01]  /*0210*/  LEA R8, P0, R0, R22, 0x1 ;  /* 0x0000001600087211 */ /* 0x000fe200078008ff */
[----:B------:R0:W2:Y:S01]  /*0220*/  LDG.E.U16 R19, desc[UR10][R2.64] ;  /* 0x0000000a02137981 */ /* 0x0000a2000c1e1500 */
[----:B------:R-:W-:-:S02]  /*0230*/  LEA.HI.X.SX32 R7, R7, R24, 0x1, P1 ;  /* 0x0000001807077211 */ /* 0x000fc400008f0eff */
[----:B------:R-:W-:Y:S01]  /*0240*/  LEA.HI.X.SX32 R9, R0, R24, 0x1, P0 ;  /* 0x0000001800097211 */ /* 0x000fe200000f0eff */
[----:B------:R-:W3:Y:S01]  /*0250*/  LDG.E.U16 R5, desc[UR10][R4.64] ;  /* 0x0000000a04057981 */ /* 0x000ee2000c1e1500 */
[C---:B------:R-:W-:Y:S02]  /*0260*/  LEA R10, P0, R11.reuse, R22, 0x1 ;  /* 0x000000160b0a7211 */ /* 0x040fe400078008ff */
[----:B------:R-:W-:Y:S01]  /*0270*/  LEA R0, R12, R17, 0x2 ;  /* 0x000000110c007211 */ /* 0x000fe200078e10ff */
[----:B------:R1:W4:Y:S01]  /*0280*/  LDG.E.U16 R21, desc[UR10][R6.64] ;  /* 0x0000000a06157981 */ /* 0x000322000c1e1500 */
[----:B------:R-:W-:Y:S02]  /*0290*/  LEA.HI.X.SX32 R11, R11, R24, 0x1, P0 ;  /* 0x000000180b0b7211 */ /* 0x000fe400000f0eff */
[-C--:B------:R-:W-:Y:S01]  /*02a0*/  LEA R12, P1, R0, R22.reuse, 0x1 ;  /* 0x00000016000c7211 */ /* 0x080fe200078208ff */
[----:B------:R-:W5:Y:S01]  /*02b0*/  LDG.E.U16 R9, desc[UR10][R8.64] ;  /* 0x0000000a08097981 */ /* 0x000f62000c1e1500 */
[----:B------:R-:W-:-:S02]  /*02c0*/  LEA R14, P2, R15, R22, 0x1 ;  /* 0x000000160f0e7211 */ /* 0x000fc400078408ff */
[----:B0-----:R-:W-:Y:S01]  /*02d0*/  LEA R2, P0, R17, R22, 0x1 ;  /* 0x0000001611027211 */ /* 0x001fe200078008ff */
[----:B------:R-:W3:Y:S01]  /*02e0*/  LDG.E.U16 R11, desc[UR10][R10.64] ;  /* 0x0000000a0a0b7981 */ /* 0x000ee2000c1e1500 */
[-C--:B------:R-:W-:Y:S02]  /*02f0*/  LEA.HI.X.SX32 R13, R0, R24.reuse, 0x1, P1 ;  /* 0x00000018000d7211 */ /* 0x080fe400008f0eff */
[-C--:B------:R-:W-:Y:S02]  /*0300*/  LEA.HI.X.SX32 R15, R15, R24.reuse, 0x1, P2 ;  /* 0x000000180f0f7211 */ /* 0x080fe400010f0eff */
[----:B------:R-:W-:Y:S02]  /*0310*/  LEA.HI.X.SX32 R3, R17, R24, 0x1, P0 ;  /* 0x0000001811037211 */ /* 0x000fe400000f0eff */
[----:B------:R-:W5:Y:S04]  /*0320*/  LDG.E.U16 R13, desc[UR10][R12.64] ;  /* 0x0000000a0c0d7981 */ /* 0x000f68000c1e1500 */
[----:B------:R0:W5:Y:S04]  /*0330*/  LDG.E.U16 R3, desc[UR10][R2.64] ;  /* 0x0000000a02037981 */ /* 0x000168000c1e1500 */
[----:B------:R-:W5:Y:S01]  /*0340*/  LDG.E.U16 R15, desc[UR10][R14.64] ;  /* 0x0000000a0e0f7981 */ /* 0x000f62000c1e1500 */
[----:B------:R-:W0:Y:S01]  /*0350*/  S2UR UR6, SR_CgaCtaId ;  /* 0x00000000000679c3 */ /* 0x000e220000008800 */
[----:B-1----:R-:W-:Y:S01]  /*0360*/  LOP3.LUT R6, R25, 0x3f, RZ, 0xc0, !PT ;  /* 0x0000003f19067812 */ /* 0x002fe200078ec0ff */
[----:B------:R-:W-:Y:S01]  /*0370*/  VIADD R26, R16, 0x20 ;  /* 0x00000020101a7836 */ /* 0x000fe20000000000 */
[----:B------:R-:W-:Y:S01]  /*0380*/  SHF.R.S32.HI R0, RZ, 0x6, R25 ;  /* 0x00000006ff007819 */ /* 0x000fe20000011419 */
[----:B------:R-:W-:-:S02]  /*0390*/  UMOV UR4, 0x400 ;  /* 0x0000040000047882 */ /* 0x000fc40000000000 */
[----:B------:R-:W-:Y:S01]  /*03a0*/  IMAD.SHL.U32 R7, R6, 0x2, RZ ;  /* 0x0000000206077824 */ /* 0x000fe200078e00ff */
[----:B------:R-:W-:Y:S02]  /*03b0*/  SGXT R0, R0, 0x1 ;  /* 0x000000010000781a */ /* 0x000fe40000000200 */
[----:B------:R-:W-:Y:S02]  /*03c0*/  ISETP.GE.AND P0, PT, R26, 0x1, PT ;  /* 0x000000011a00780c */ /* 0x000fe40003f06270 */
[----:B------:R-:W-:-:S04]  /*03d0*/  LOP3.LUT R0, R7, 0x90, R0, 0x78, !PT ;  /* 0x0000009007007812 */ /* 0x000fc800078e7800 */
[----:B------:R-:W-:Y:S01]  /*03e0*/  LOP3.LUT R160, R0, 0x20, RZ, 0x3c, !PT ;  /* 0x0000002000a07812 */ /* 0x000fe200078e3cff */
[----:B0-----:R-:W-:Y:S01]  /*03f0*/  ULEA UR6, UR6, UR4, 0x18 ;  /* 0x0000000406067291 */ /* 0x001fe2000f8ec03f */
[----:B------:R-:W-:Y:S01]  /*0400*/  IMAD.MOV.U32 R32, RZ, RZ, -0x800000 ;  /* 0xff800000ff207424 */ /* 0x000fe200078e00ff */
[----:B------:R-:W-:Y:S01]  /*0410*/  MOV R7, 0x3f800000 ;  /* 0x3f80000000077802 */ /* 0x000fe20000000f00 */
[----:B------:R-:W-:Y:S01]  /*0420*/  IMAD.MOV.U32 R4, RZ, RZ, 0x3f800000 ;  /* 0x3f800000ff047424 */ /* 0x000fe200078e00ff */
[----:B------:R-:W-:Y:S01]  /*0430*/  CS2R R72, SRZ ;  /* 0x0000000000487805 */ /* 0x000fe2000001ff00 */
[----:B------:R-:W-:Y:S01]  /*0440*/  IMAD.MOV.U32 R33, RZ, RZ, -0x800000 ;  /* 0xff800000ff217424 */ /* 0x000fe200078e00ff */
[----:B------:R-:W-:Y:S02]  /*0450*/  CS2R R74, SRZ ;  /* 0x00000000004a7805 */ /* 0x000fe4000001ff00 */
[----:B------:R-:W-:Y:S02]  /*0460*/  CS2R R64, SRZ ;  /* 0x0000000000407805 */ /* 0x000fe4000001ff00 */
[----:B------:R-:W-:-:S02]  /*0470*/  CS2R R66, SRZ ;  /* 0x0000000000427805 */ /* 0x000fc4000001ff00 */
[----:B------:R-:W-:Y:S02]  /*0480*/  CS2R R88, SRZ ;  /* 0x0000000000587805 */ /* 0x000fe4000001ff00 */
[----:B------:R-:W-:Y:S02]  /*0490*/  CS2R R90, SRZ ;  /* 0x00000000005a7805 */ /* 0x000fe4000001ff00 */
[----:B------:R-:W-:Y:S02]  /*04a0*/  CS2R R92, SRZ ;  /* 0x00000000005c7805 */ /* 0x000fe4000001ff00 */
[----:B------:R-:W-:Y:S02]  /*04b0*/  CS2R R94, SRZ ;  /* 0x00000000005e7805 */ /* 0x000fe4000001ff00 */
[C---:B------:R-:W-:Y:S01]  /*04c0*/  SHF.L.U32 R161, R25.reuse, 0x1, RZ ;  /* 0x0000000119a17819 */ /* 0x040fe200000006ff */
[C---:B------:R-:W-:Y:S01]  /*04d0*/  IMAD.SHL.U32 R2, R25.reuse, 0x8, RZ ;  /* 0x0000000819027824 */ /* 0x040fe200078e00ff */
[----:B------:R-:W-:Y:S01]  /*04e0*/  LOP3.LUT R165, R25, 0x7, RZ, 0xc0, !PT ;  /* 0x0000000719a57812 */ /* 0x000fe200078ec0ff */
[----:B--2---:R0:W-:Y:S04]  /*04f0*/  STS.U16 [R0+UR6+0x1000], R19 ;  /* 0x0010001300007988 */ /* 0x0041e80008000406 */
[----:B----4-:R0:W-:Y:S04]  /*0500*/  STS.U16 [R0+UR6+0x1200], R21 ;  /* 0x0012001500007988 */ /* 0x0101e80008000406 */
[----:B---3--:R0:W-:Y:S04]  /*0510*/  STS.U16 [R0+UR6+0x1400], R11 ;  /* 0x0014000b00007988 */ /* 0x0081e80008000406 */
[----:B-----5:R0:W-:Y:S04]  /*0520*/  STS.U16 [R0+UR6+0x1600], R13 ;  /* 0x0016000d00007988 */ /* 0x0201e80008000406 */
[----:B------:R0:W-:Y:S04]  /*0530*/  STS.U16 [R160+UR6+0x1100], R5 ;  /* 0x00110005a0007988 */ /* 0x0001e80008000406 */
[----:B------:R0:W-:Y:S04]  /*0540*/  STS.U16 [R160+UR6+0x1300], R9 ;  /* 0x00130009a0007988 */ /* 0x0001e80008000406 */
[----:B------:R0:W-:Y:S04]  /*0550*/  STS.U16 [R160+UR6+0x1500], R3 ;  /* 0x00150003a0007988 */ /* 0x0001e80008000406 */
[----:B------:R0:W-:Y:S01]  /*0560*/  STS.U16 [R160+UR6+0x1700], R15 ;  /* 0x0017000fa0007988 */ /* 0x0001e20008000406 */
[----:B------:R-:W-:Y:S05]  /*0570*/  @!P0 BRA `(.L_x_0) ;  /* 0x0000002800248947 */ /* 0x000fea0003800000 */
[----:B------:R-:W1:Y:S01]  /*0580*/  LDC.64 R154, c[0x0][0x260] ;  /* 0x00009800ff9a7b82 */ /* 0x000e620000000a00 */
[----:B------:R-:W-:Y:S01]  /*0590*/  LOP3.LUT R2, R2, 0x30, RZ, 0xc0, !PT ;  /* 0x0000003002027812 */ /* 0x000fe200078ec0ff */
[----:B------:R-:W-:Y:S01]  /*05a0*/  ULDC.64 UR4, c[0x0][0x220] ;  /* 0x0000880000047ab9 */ /* 0x000fe20000000a00 */
[----:B0-----:R-:W-:Y:S01]  /*05b0*/  LOP3.LUT R3, R161, 0x10, RZ, 0xc0, !PT ;  /* 0x00000010a1037812 */ /* 0x001fe200078ec0ff */
[----:B------:R-:W-:Y:S01]  /*05c0*/  IMAD.MOV.U32 R127, RZ, RZ, -0x800000 ;  /* 0xff800000ff7f7424 */ /* 0x000fe200078e00ff */
[----:B------:R-:W-:Y:S01]  /*05d0*/  SHF.L.U32 R7, R25, 0x5, RZ ;  /* 0x0000000519077819 */ /* 0x000fe200000006ff */
[----:B------:R-:W-:Y:S01]  /*05e0*/  IMAD R2, R165, 0x40, R2 ;  /* 0x00000040a5027824 */ /* 0x000fe200078e0202 */
[----:B------:R-:W-:Y:S01]  /*05f0*/  LOP3.LUT R3, R3, 0x20, R25, 0xf8, !PT ;  /* 0x0000002003037812 */ /* 0x000fe200078ef819 */
[----:B------:R-:W0:Y:S01]  /*0600*/  LDC.64 R4, c[0x0][0x250] ;  /* 0x00009400ff047b82 */ /* 0x000e220000000a00 */
[----:B------:R-:W-:Y:S01]  /*0610*/  LOP3.LUT R10, R7, 0x200, RZ, 0xc0, !PT ;  /* 0x00000200070a7812 */ /* 0x000fe200078ec0ff */
[----:B------:R-:W-:Y:S01]  /*0620*/  IMAD.MOV.U32 R126, RZ, RZ, -0x800000 ;  /* 0xff800000ff7e7424 */ /* 0x000fe200078e00ff */
[----:B------:R-:W-:-:S02]  /*0630*/  LOP3.LUT R11, R2, R3, RZ, 0x3c, !PT ;  /* 0x00000003020b7212 */ /* 0x000fc400078e3cff */
[----:B------:R-:W-:Y:S02]  /*0640*/  CS2R R72, SRZ ;  /* 0x0000000000487805 */ /* 0x000fe4000001ff00 */
[----:B------:R-:W-:Y:S02]  /*0650*/  SHF.R.U32.HI R3, RZ, 0x2, R25 ;  /* 0x00000002ff037819 */ /* 0x000fe40000011619 */
[----:B------:R-:W-:Y:S02]  /*0660*/  CS2R R74, SRZ ;  /* 0x00000000004a7805 */ /* 0x000fe4000001ff00 */
[----:B------:R-:W-:Y:S01]  /*0670*/  LOP3.LUT R2, R25, 0x20, RZ, 0xc0, !PT ;  /* 0x0000002019027812 */ /* 0x000fe200078ec0ff */
[----:B------:R-:W2:Y:S01]  /*0680*/  LDC R36, c[0x0][0x268] ;  /* 0x00009a00ff247b82 */ /* 0x000ea20000000800 */
[----:B------:R-:W-:Y:S02]  /*0690*/  SGXT.U32 R3, R3, 0x3 ;  /* 0x000000030303781a */ /* 0x000fe40000000000 */
[----:B------:R-:W-:-:S02]  /*06a0*/  CS2R R64, SRZ ;  /* 0x0000000000407805 */ /* 0x000fc4000001ff00 */
[----:B------:R-:W-:Y:S02]  /*06b0*/  SHF.R.U32.HI R2, RZ, 0x1, R2 ;  /* 0x00000001ff027819 */ /* 0x000fe40000011602 */
[----:B------:R-:W-:Y:S02]  /*06c0*/  CS2R R66, SRZ ;  /* 0x0000000000427805 */ /* 0x000fe4000001ff00 */
[----:B------:R-:W-:Y:S02]  /*06d0*/  LOP3.LUT R164, R0, 0x40, RZ, 0x3c, !PT ;  /* 0x0000004000a47812 */ /* 0x000fe400078e3cff */
[----:B------:R-:W-:Y:S02]  /*06e0*/  CS2R R88, SRZ ;  /* 0x0000000000587805 */ /* 0x000fe4000001ff00 */
[----:B------:R-:W-:Y:S01]  /*06f0*/  LOP3.LUT R2, R16, R2, R3, 0xfe, !PT ;  /* 0x0000000210027212 */ /* 0x000fe200078efe03 */
[----:B-1----:R-:W-:Y:S01]  /*0700*/  IMAD R154, R154, UR7, RZ ;  /* 0x000000079a9a7c24 */ /* 0x002fe2000f8e02ff */
[----:B------:R-:W-:Y:S01]  /*0710*/  LOP3.LUT R3, R25, 0x1f, RZ, 0xc0, !PT ;  /* 0x0000001f19037812 */ /* 0x000fe200078ec0ff */
[----:B------:R-:W-:Y:S01]  /*0720*/  IMAD R8, R6, R155, RZ ;  /* 0x0000009b06087224 */ /* 0x000fe200078e02ff */
[----:B------:R-:W-:Y:S01]  /*0730*/  LOP3.LUT R162, R0, 0x60, RZ, 0x3c, !PT ;  /* 0x0000006000a27812 */ /* 0x000fe200078e3cff */
[----:B------:R-:W-:Y:S01]  /*0740*/  IMAD.SHL.U32 R6, R154, 0x2, RZ ;  /* 0x000000029a067824 */ /* 0x000fe200078e00ff */
[----:B------:R-:W-:Y:S01]  /*0750*/  CS2R R90, SRZ ;  /* 0x00000000005a7805 */ /* 0x000fe2000001ff00 */
[----:B------:R-:W-:Y:S01]  /*0760*/  IMAD.SHL.U32 R9, R8, 0x2, RZ ;  /* 0x0000000208097824 */ /* 0x000fe200078e00ff */
[----:B------:R-:W-:Y:S01]  /*0770*/  CS2R R92, SRZ ;  /* 0x00000000005c7805 */ /* 0x000fe2000001ff00 */
[----:B------:R-:W-:Y:S01]  /*0780*/  IMAD.HI R7, R154, 0x2, RZ ;  /* 0x000000029a077827 */ /* 0x000fe200078e02ff */
[----:B------:R-:W-:-:S02]  /*0790*/  IADD3 R154, R11, UR6, R10 ;  /* 0x000000060b9a7c10 */ /* 0x000fc4000fffe00a */
[----:B------:R-:W-:Y:S02]  /*07a0*/  CS2R R94, SRZ ;  /* 0x00000000005e7805 */ /* 0x000fe4000001ff00 */
[----:B------:R-:W-:Y:S01]  /*07b0*/  IADD3 R122, P0, P1, R9, UR4, R6 ;  /* 0x00000004097a7c10 */ /* 0x000fe2000f91e006 */
[----:B------:R-:W-:Y:S01]  /*07c0*/  IMAD.HI R8, R8, 0x2, RZ ;  /* 0x0000000208087827 */ /* 0x000fe200078e02ff */
[----:B------:R-:W-:Y:S01]  /*07d0*/  ULDC UR4, c[0x0][0x258] ;  /* 0x0000960000047ab9 */ /* 0x000fe20000000800 */
[----:B------:R-:W-:Y:S02]  /*07e0*/  SHF.R.U32.HI R6, RZ, 0x6, R25 ;  /* 0x00000006ff067819 */ /* 0x000fe40000011619 */
[----:B0-----:R-:W-:Y:S01]  /*07f0*/  IMAD R4, R4, UR7, RZ ;  /* 0x0000000704047c24 */ /* 0x001fe2000f8e02ff */
[----:B------:R-:W-:Y:S01]  /*0800*/  IADD3.X R34, R8, UR5, R7, P0, P1 ;  /* 0x0000000508227c10 */ /* 0x000fe200087e2407 */
[----:B------:R-:W-:Y:S01]  /*0810*/  IMAD R7, R3, UR4, RZ ;  /* 0x0000000403077c24 */ /* 0x000fe2000f8e02ff */
[----:B------:R-:W-:Y:S01]  /*0820*/  SGXT.U32 R3, R6, 0x1 ;  /* 0x000000010603781a */ /* 0x000fe20000000000 */
[----:B------:R-:W-:Y:S01]  /*0830*/  IMAD R18, R18, R5, RZ ;  /* 0x0000000512127224 */ /* 0x000fe200078e02ff */
[----:B------:R-:W-:Y:S01]  /*0840*/  ULDC.64 UR4, c[0x0][0x218] ;  /* 0x0000860000047ab9 */ /* 0x000fe20000000a00 */
[----:B------:R-:W-:Y:S01]  /*0850*/  IMAD.SHL.U32 R6, R4, 0x2, RZ ;  /* 0x0000000204067824 */ /* 0x000fe200078e00ff */
[----:B------:R-:W-:Y:S01]  /*0860*/  SHF.L.U32 R9, R7, 0x1, RZ ;  /* 0x0000000107097819 */ /* 0x000fe200000006ff */
[----:B------:R-:W-:-:S02]  /*0870*/  IMAD R8, R5, 0x4, R18 ;  /* 0x0000000405087824 */ /* 0x000fc400078e0212 */
[----:B------:R-:W-:Y:S01]  /*0880*/  IMAD.HI R7, R7, 0x2, RZ ;  /* 0x0000000207077827 */ /* 0x000fe200078e02ff */
[----:B------:R-:W-:Y:S01]  /*0890*/  IADD3 R129, P0, P1, R9, UR4, R6 ;  /* 0x0000000409817c10 */ /* 0x000fe2000f91e006 */
[----:B------:R-:W-:Y:S01]  /*08a0*/  UMOV UR4, URZ ;  /* 0x0000003f00047c82 */ /* 0x000fe20008000000 */
[----:B------:R-:W-:Y:S01]  /*08b0*/  LEA R10, R5, R8, 0x2 ;  /* 0x00000008050a7211 */ /* 0x000fe200078e10ff */
[----:B------:R-:W-:Y:S01]  /*08c0*/  IMAD.HI R4, R4, 0x2, RZ ;  /* 0x0000000204047827 */ /* 0x000fe200078e02ff */
[----:B------:R-:W-:Y:S02]  /*08d0*/  LEA.HI R6, R25, 0x3c, RZ, 0x1b ;  /* 0x0000003c19067811 */ /* 0x000fe400078fd8ff */
[-C--:B------:R-:W-:Y:S01]  /*08e0*/  LEA R152, P2, R10, R129.reuse, 0x1 ;  /* 0x000000810a987211 */ /* 0x080fe200078408ff */
[----:B--2---:R-:W-:Y:S01]  /*08f0*/  IMAD R9, R3, R36, RZ ;  /* 0x0000002403097224 */ /* 0x004fe200078e02ff */
[----:B------:R-:W-:Y:S01]  /*0900*/  IADD3.X R11, R7, UR5, R4, P0, P1 ;  /* 0x00000005070b7c10 */ /* 0x000fe200087e2404 */
[C---:B------:R-:W-:Y:S01]  /*0910*/  IMAD R4, R5.reuse, 0x4, R10 ;  /* 0x0000000405047824 */ /* 0x040fe200078e020a */
[----:B------:R-:W-:Y:S01]  /*0920*/  LEA R156, P1, R8, R129, 0x1 ;  /* 0x00000081089c7211 */ /* 0x000fe200078208ff */
[----:B------:R-:W-:Y:S01]  /*0930*/  IMAD R3, R6, R5, RZ ;  /* 0x0000000506037224 */ /* 0x000fe200078e02ff */
[----:B------:R-:W-:Y:S01]  /*0940*/  LEA.HI.X.SX32 R153, R10, R11, 0x1, P2 ;  /* 0x0000000b0a997211 */ /* 0x000fe200010f0eff */
[----:B------:R-:W-:Y:S01]  /*0950*/  IMAD R7, R36, 0x2, R9 ;  /* 0x0000000224077824 */ /* 0x000fe200078e0209 */
[C---:B------:R-:W-:Y:S01]  /*0960*/  LEA R6, R5.reuse, R4, 0x2 ;  /* 0x0000000405067211 */ /* 0x040fe200078e10ff */
[----:B------:R-:W-:Y:S01]  /*0970*/  IMAD R20, R20, R5, RZ ;  /* 0x0000000514147224 */ /* 0x000fe200078e02ff */
[----:B------:R-:W-:Y:S01]  /*0980*/  LEA.HI.X.SX32 R157, R8, R11, 0x1, P1 ;  /* 0x0000000b089d7211 */ /* 0x000fe200008f0eff */
[----:B------:R-:W-:Y:S01]  /*0990*/  IMAD R13, R36, 0x2, R7 ;  /* 0x00000002240d7824 */ /* 0x000fe200078e0207 */
[-C--:B------:R-:W-:Y:S01]  /*09a0*/  LEA R158, P0, R18, R129.reuse, 0x1 ;  /* 0x00000081129e7211 */ /* 0x080fe200078008ff */
[C---:B------:R-:W-:Y:S01]  /*09b0*/  IMAD R12, R5.reuse, 0x4, R6 ;  /* 0x00000004050c7824 */ /* 0x040fe200078e0206 */
[----:B------:R-:W-:Y:S01]  /*09c0*/  LEA R148, P1, R6, R129, 0x1 ;  /* 0x0000008106947211 */ /* 0x000fe200078208ff */
[----:B------:R-:W-:Y:S01]  /*09d0*/  IMAD R15, R36, 0x2, R13 ;  /* 0x00000002240f7824 */ /* 0x000fe200078e020d */
[----:B------:R-:W-:Y:S01]  /*09e0*/  LEA.HI.X.SX32 R159, R18, R11, 0x1, P0 ;  /* 0x0000000b129f7211 */ /* 0x000fe200000f0eff */
[----:B------:R-:W-:Y:S01]  /*09f0*/  ULDC UR5, c[0x0][0x238] ;  /* 0x00008e0000057ab9 */ /* 0x000fe20000000800 */
[----:B------:R-:W-:Y:S01]  /*0a00*/  LEA R8, R5, R12, 0x2 ;  /* 0x0000000c05087211 */ /* 0x000fe200078e10ff */
[----:B------:R-:W-:Y:S01]  /*0a10*/  IMAD R17, R36, 0x2, R15 ;  /* 0x0000000224117824 */ /* 0x000fe200078e020f */
[----:B------:R-:W-:-:S02]  /*0a20*/  LEA R150, P0, R4, R129, 0x1 ;  /* 0x0000008104967211 */ /* 0x000fc400078008ff */
[-C--:B------:R-:W-:Y:S01]  /*0a30*/  LEA.HI.X.SX32 R149, R6, R11.reuse, 0x1, P1 ;  /* 0x0000000b06957211 */ /* 0x080fe200008f0eff */
[C---:B------:R-:W-:Y:S01]  /*0a40*/  IMAD R10, R5.reuse, 0x8, R8 ;  /* 0x00000008050a7824 */ /* 0x040fe200078e0208 */
[----:B------:R-:W-:Y:S02]  /*0a50*/  LEA.HI.X.SX32 R151, R4, R11, 0x1, P0 ;  /* 0x0000000b04977211 */ /* 0x000fe400000f0eff */
[C---:B------:R-:W-:Y:S02]  /*0a60*/  LEA R144, P1, R8.reuse, R129, 0x1 ;  /* 0x0000008108907211 */ /* 0x040fe400078208ff */
[C---:B------:R-:W-:Y:S02]  /*0a70*/  LEA R14, R5.reuse, R10, 0x2 ;  /* 0x0000000a050e7211 */ /* 0x040fe400078e10ff */
[----:B------:R-:W-:Y:S02]  /*0a80*/  LEA.HI.X.SX32 R145, R8, R11, 0x1, P1 ;  /* 0x0000000b08917211 */ /* 0x000fe400008f0eff */
[-C--:B------:R-:W-:Y:S01]  /*0a90*/  LEA R146, P0, R12, R129.reuse, 0x1 ;  /* 0x000000810c927211 */ /* 0x080fe200078008ff */
[----:B------:R-:W-:Y:S01]  /*0aa0*/  IMAD R4, R5, 0x4, R14 ;  /* 0x0000000405047824 */ /* 0x000fe200078e020e */
[----:B------:R-:W-:-:S02]  /*0ab0*/  LEA R124, P4, R3, R129, 0x1 ;  /* 0x00000081037c7211 */ /* 0x000fc400078808ff */
[-C--:B------:R-:W-:Y:S01]  /*0ac0*/  LEA.HI.X.SX32 R147, R12, R11.reuse, 0x1, P0 ;  /* 0x0000000b0c937211 */ /* 0x080fe200000f0eff */
[----:B------:R-:W-:Y:S01]  /*0ad0*/  IMAD R6, R5, 0x4, R4 ;  /* 0x0000000405067824 */ /* 0x000fe200078e0204 */
[----:B------:R-:W-:Y:S02]  /*0ae0*/  LEA.HI.X.SX32 R125, R3, R11, 0x1, P4 ;  /* 0x0000000b037d7211 */ /* 0x000fe400020f0eff */
[----:B------:R-:W-:Y:S02]  /*0af0*/  LEA R142, P3, R20, R129, 0x1 ;  /* 0x00000081148e7211 */ /* 0x000fe400078608ff */
[C---:B------:R-:W-:Y:S02]  /*0b00*/  LEA R8, R5.reuse, R6, 0x2 ;  /* 0x0000000605087211 */ /* 0x040fe400078e10ff */
[----:B------:R-:W-:Y:S02]  /*0b10*/  LEA R19, R36, R17, 0x1 ;  /* 0x0000001124137211 */ /* 0x000fe400078e08ff */
[-C--:B------:R-:W-:Y:S01]  /*0b20*/  LEA R140, P0, R10, R129.reuse, 0x1 ;  /* 0x000000810a8c7211 */ /* 0x080fe200078008ff */
[C---:B------:R-:W-:Y:S01]  /*0b30*/  IMAD R12, R5.reuse, 0x4, R8 ;  /* 0x00000004050c7824 */ /* 0x040fe200078e0208 */
[-C--:B------:R-:W-:Y:S01]  /*0b40*/  LEA R138, P1, R14, R129.reuse, 0x1 ;  /* 0x000000810e8a7211 */ /* 0x080fe200078208ff */
[----:B------:R-:W-:Y:S01]  /*0b50*/  IMAD R21, R36, 0x2, R19 ;  /* 0x0000000224157824 */ /* 0x000fe200078e0213 */
[----:B------:R-:W-:Y:S01]  /*0b60*/  LEA R136, P2, R4, R129, 0x1 ;  /* 0x0000008104887211 */ /* 0x000fe200078408ff */
[----:B------:R-:W-:Y:S01]  /*0b70*/  IMAD R3, R5, 0x4, R12 ;  /* 0x0000000405037824 */ /* 0x000fe200078e020c */
[----:B------:R-:W-:-:S02]  /*0b80*/  LEA.HI.X.SX32 R143, R20, R11, 0x1, P3 ;  /* 0x0000000b148f7211 */ /* 0x000fc400018f0eff */
[----:B------:R-:W-:Y:S02]  /*0b90*/  LEA.HI.X.SX32 R141, R10, R11, 0x1, P0 ;  /* 0x0000000b0a8d7211 */ /* 0x000fe400000f0eff */
[----:B------:R-:W-:Y:S02]  /*0ba0*/  LEA R128, P3, R3, R129, 0x1 ;  /* 0x0000008103807211 */ /* 0x000fe400078608ff */
[-C--:B------:R-:W-:Y:S02]  /*0bb0*/  LEA.HI.X.SX32 R139, R14, R11.reuse, 0x1, P1 ;  /* 0x0000000b0e8b7211 */ /* 0x080fe400008f0eff */
[----:B------:R-:W-:Y:S02]  /*0bc0*/  LEA.HI.X.SX32 R137, R4, R11, 0x1, P2 ;  /* 0x0000000b04897211 */ /* 0x000fe400010f0eff */
[-C--:B------:R-:W-:Y:S02]  /*0bd0*/  LEA R134, P0, R6, R129.reuse, 0x1 ;  /* 0x0000008106867211 */ /* 0x080fe400078008ff */
[----:B------:R-:W-:-:S02]  /*0be0*/  LEA R132, P1, R8, R129, 0x1 ;  /* 0x0000008108847211 */ /* 0x000fc400078208ff */
[----:B------:R-:W-:Y:S02]  /*0bf0*/  LEA R130, P2, R12, R129, 0x1 ;  /* 0x000000810c827211 */ /* 0x000fe400078408ff */
[----:B------:R-:W-:Y:S02]  /*0c00*/  LEA.HI.X.SX32 R129, R3, R11, 0x1, P3 ;  /* 0x0000000b03817211 */ /* 0x000fe400018f0eff */
[----:B------:R-:W-:Y:S02]  /*0c10*/  LEA R3, R36, R21, 0x1 ;  /* 0x0000001524037211 */ /* 0x000fe400078e08ff */
[-C--:B------:R-:W-:Y:S02]  /*0c20*/  LEA.HI.X.SX32 R135, R6, R11.reuse, 0x1, P0 ;  /* 0x0000000b06877211 */ /* 0x080fe400000f0eff */
[----:B------:R-:W-:Y:S01]  /*0c30*/  LEA.HI.X.SX32 R133, R8, R11, 0x1, P1 ;  /* 0x0000000b08857211 */ /* 0x000fe200008f0eff */
[----:B------:R-:W-:Y:S01]  /*0c40*/  IMAD R4, R36, 0x2, R3 ;  /* 0x0000000224047824 */ /* 0x000fe200078e0203 */
[----:B------:R-:W-:-:S02]  /*0c50*/  LEA R10, P1, R7, R122, 0x1 ;  /* 0x0000007a070a7211 */ /* 0x000fc400078208ff */
[----:B------:R-:W-:Y:S01]  /*0c60*/  LEA.HI.X.SX32 R131, R12, R11, 0x1, P2 ;  /* 0x0000000b0c837211 */ /* 0x000fe200010f0eff */
[C---:B------:R-:W-:Y:S01]  /*0c70*/  IMAD R6, R36.reuse, 0x2, R4 ;  /* 0x0000000224067824 */ /* 0x040fe200078e0204 */
[----:B------:R-:W-:Y:S02]  /*0c80*/  LEA.HI.X.SX32 R11, R7, R34, 0x1, P1 ;  /* 0x00000022070b7211 */ /* 0x000fe400008f0eff */
[----:B------:R-:W-:Y:S02]  /*0c90*/  LEA R8, P0, R9, R122, 0x1 ;  /* 0x0000007a09087211 */ /* 0x000fe400078008ff */
[C---:B------:R-:W-:Y:S02]  /*0ca0*/  LEA R7, R36.reuse, R6, 0x1 ;  /* 0x0000000624077211 */ /* 0x040fe400078e08ff */
[-C--:B------:R-:W-:Y:S02]  /*0cb0*/  LEA R12, P2, R13, R122.reuse, 0x1 ;  /* 0x0000007a0d0c7211 */ /* 0x080fe400078408ff */
[----:B------:R-:W-:Y:S01]  /*0cc0*/  LEA R16, P1, R17, R122, 0x1 ;  /* 0x0000007a11107211 */ /* 0x000fe200078208ff */
[----:B------:R-:W-:Y:S01]  /*0cd0*/  IMAD R31, R36, 0x2, R7 ;  /* 0x00000002241f7824 */ /* 0x000fe200078e0207 */
[----:B------:R-:W-:-:S02]  /*0ce0*/  LEA.HI.X.SX32 R9, R9, R34, 0x1, P0 ;  /* 0x0000002209097211 */ /* 0x000fc400000f0eff */
[----:B------:R-:W-:Y:S01]  /*0cf0*/  LEA.HI.X.SX32 R13, R13, R34, 0x1, P2 ;  /* 0x000000220d0d7211 */ /* 0x000fe200010f0eff */
[----:B------:R-:W-:Y:S01]  /*0d00*/  IMAD R32, R36, 0x2, R31 ;  /* 0x0000000224207824 */ /* 0x000fe200078e021f */
[----:B------:R-:W-:Y:S02]  /*0d10*/  LEA R14, P0, R15, R122, 0x1 ;  /* 0x0000007a0f0e7211 */ /* 0x000fe400078008ff */
[----:B------:R-:W-:Y:S02]  /*0d20*/  LEA.HI.X.SX32 R17, R17, R34, 0x1, P1 ;  /* 0x0000002211117211 */ /* 0x000fe400008f0eff */
[-C--:B------:R-:W-:Y:S02]  /*0d30*/  LEA R18, P2, R19, R122.reuse, 0x1 ;  /* 0x0000007a13127211 */ /* 0x080fe400078408ff */
[----:B------:R-:W-:Y:S02]  /*0d40*/  LEA R22, P1, R3, R122, 0x1 ;  /* 0x0000007a03167211 */ /* 0x000fe400078208ff */
[----:B------:R-:W-:-:S02]  /*0d50*/  LEA.HI.X.SX32 R15, R15, R34, 0x1, P0 ;  /* 0x000000220f0f7211 */ /* 0x000fc400000f0eff */
[----:B------:R-:W-:Y:S02]  /*0d60*/  LEA.HI.X.SX32 R19, R19, R34, 0x1, P2 ;  /* 0x0000002213137211 */ /* 0x000fe400010f0eff */
[----:B------:R-:W-:Y:S02]  /*0d70*/  LEA R20, P0, R21, R122, 0x1 ;  /* 0x0000007a15147211 */ /* 0x000fe400078008ff */
[----:B------:R-:W-:Y:S02]  /*0d80*/  LEA.HI.X.SX32 R23, R3, R34, 0x1, P1 ;  /* 0x0000002203177211 */ /* 0x000fe400008f0eff */
[----:B------:R-:W-:Y:S02]  /*0d90*/  LEA R24, P2, R4, R122, 0x1 ;  /* 0x0000007a04187211 */ /* 0x000fe400078408ff */
[----:B------:R-:W-:Y:S02]  /*0da0*/  LEA R3, R36, R32, 0x1 ;  /* 0x0000002024037211 */ /* 0x000fe400078e08ff */
[----:B------:R-:W-:-:S02]  /*0db0*/  LEA.HI.X.SX32 R21, R21, R34, 0x1, P0 ;  /* 0x0000002215157211 */ /* 0x000fc400000f0eff */
[----:B------:R-:W-:Y:S01]  /*0dc0*/  LEA.HI.X.SX32 R25, R4, R34, 0x1, P2 ;  /* 0x0000002204197211 */ /* 0x000fe200010f0eff */
[----:B------:R-:W-:Y:S01]  /*0dd0*/  IMAD R4, R36, 0x2, R3 ;  /* 0x0000000224047824 */ /* 0x000fe200078e0203 */
[CC--:B------:R-:W-:Y:S02]  /*0de0*/  LEA R26, P0, R6.reuse, R122.reuse, 0x1 ;  /* 0x0000007a061a7211 */ /* 0x0c0fe400078008ff */
[-C--:B------:R-:W-:Y:S02]  /*0df0*/  LEA R28, P1, R7, R122.reuse, 0x1 ;  /* 0x0000007a071c7211 */ /* 0x080fe400078208ff */
[----:B------:R-:W-:Y:S02]  /*0e00*/  LEA R30, P2, R31, R122, 0x1 ;  /* 0x0000007a1f1e7211 */ /* 0x000fe400078408ff */
[-C--:B------:R-:W-:Y:S01]  /*0e10*/  LEA.HI.X.SX32 R27, R6, R34.reuse, 0x1, P0 ;  /* 0x00000022061b7211 */ /* 0x080fe200000f0eff */
[----:B------:R-:W-:Y:S01]  /*0e20*/  IMAD R6, R36, 0x2, R4 ;  /* 0x0000000224067824 */ /* 0x000fe200078e0204 */
[-C--:B------:R-:W-:Y:S01]  /*0e30*/  LEA.HI.X.SX32 R29, R7, R34.reuse, 0x1, P1 ;  /* 0x00000022071d7211 */ /* 0x080fe200008f0eff */
[----:B------:R-:W-:Y:S01]  /*0e40*/  IMAD.MOV.U32 R7, RZ, RZ, 0x3f800000 ;  /* 0x3f800000ff077424 */ /* 0x000fe200078e00ff */
[----:B------:R-:W-:-:S02]  /*0e50*/  LEA.HI.X.SX32 R31, R31, R34, 0x1, P2 ;  /* 0x000000221f1f7211 */ /* 0x000fc400010f0eff */
[-C--:B------:R-:W-:Y:S02]  /*0e60*/  LEA R116, P0, R32, R122.reuse, 0x1 ;  /* 0x0000007a20747211 */ /* 0x080fe400078008ff */
[CC--:B------:R-:W-:Y:S02]  /*0e70*/  LEA R118, P1, R3.reuse, R122.reuse, 0x1 ;  /* 0x0000007a03767211 */ /* 0x0c0fe400078208ff */
[-C--:B------:R-:W-:Y:S02]  /*0e80*/  LEA R120, P2, R4, R122.reuse, 0x1 ;  /* 0x0000007a04787211 */ /* 0x080fe400078408ff */
[----:B------:R-:W-:Y:S02]  /*0e90*/  LEA R122, P3, R6, R122, 0x1 ;  /* 0x0000007a067a7211 */ /* 0x000fe400078608ff */
[-C--:B------:R-:W-:Y:S02]  /*0ea0*/  LEA.HI.X.SX32 R119, R3, R34.reuse, 0x1, P1 ;  /* 0x0000002203777211 */ /* 0x080fe400008f0eff */
[----:B------:R-:W-:-:S02]  /*0eb0*/  LEA.HI.X.SX32 R121, R4, R34, 0x1, P2 ;  /* 0x0000002204797211 */ /* 0x000fc400010f0eff */
[-C--:B------:R-:W-:Y:S01]  /*0ec0*/  LEA.HI.X.SX32 R123, R6, R34.reuse, 0x1, P3 ;  /* 0x00000022067b7211 */ /* 0x080fe200018f0eff */
[----:B------:R-:W-:Y:S01]  /*0ed0*/  IMAD.MOV.U32 R6, RZ, RZ, RZ ;  /* 0x000000ffff067224 */ /* 0x000fe200078e00ff */
[----:B------:R-:W-:Y:S02]  /*0ee0*/  LEA.HI.X.SX32 R117, R32, R34, 0x1, P0 ;  /* 0x0000002220757211 */ /* 0x000fe400000f0eff */
[----:B------:R-:W-:Y:S02]  /*0ef0*/  MOV R4, 0x3f800000 ;  /* 0x3f80000000047802 */ /* 0x000fe40000000f00 */
[----:B------:R-:W-:-:S07]  /*0f00*/  MOV R3, RZ ;  /* 0x000000ff00037202 */ /* 0x000fce0000000f00 */
.L_x_1:
[----:B------:R-:W-:-:S04]  /*0f10*/  IMAD.WIDE R34, R6, 0x2, R156 ;  /* 0x0000000206227825 */ /* 0x000fc800078e029c */
[C---:B------:R-:W-:Y:S01]  /*0f20*/  IMAD.WIDE R32, R6.reuse, 0x2, R158 ;  /* 0x0000000206207825 */ /* 0x040fe200078e029e */
[----:B------:R0:W2:Y:S03]  /*0f30*/  LDG.E.U16 R55, desc[UR10][R34.64] ;  /* 0x0000000a22377981 */ /* 0x0000a6000c1e1500 */
[C---:B------:R-:W-:Y:S01]  /*0f40*/  IMAD.WIDE R36, R6.reuse, 0x2, R152 ;  /* 0x0000000206247825 */ /* 0x040fe200078e0298 */
[----:B------:R1:W3:Y:S03]  /*0f50*/  LDG.E.U16 R53, desc[UR10][R32.64] ;  /* 0x0000000a20357981 */ /* 0x0002e6000c1e1500 */
[C---:B------:R-:W-:Y:S01]  /*0f60*/  IMAD.WIDE R38, R6.reuse, 0x2, R150 ;  /* 0x0000000206267825 */ /* 0x040fe200078e0296 */
[----:B------:R4:W5:Y:S03]  /*0f70*/  LDG.E.U16 R57, desc[UR10][R36.64] ;  /* 0x0000000a24397981 */ /* 0x000966000c1e1500 */
[C---:B------:R-:W-:Y:S01]  /*0f80*/  IMAD.WIDE R40, R6.reuse, 0x2, R148 ;  /* 0x0000000206287825 */ /* 0x040fe200078e0294 */
[----:B------:R4:W2:Y:S03]  /*0f90*/  LDG.E.U16 R59, desc[UR10][R38.64] ;  /* 0x0000000a263b7981 */ /* 0x0008a6000c1e1500 */
[C---:B------:R-:W-:Y:S01]  /*0fa0*/  IMAD.WIDE R42, R6.reuse, 0x2, R146 ;  /* 0x00000002062a7825 */ /* 0x040fe200078e0292 */
[----:B------:R4:W2:Y:S03]  /*0fb0*/  LDG.E.U16 R61, desc[UR10][R40.64] ;  /* 0x0000000a283d7981 */ /* 0x0008a6000c1e1500 */
[C---:B------:R-:W-:Y:S01]  /*0fc0*/  IMAD.WIDE R44, R6.reuse, 0x2, R144 ;  /* 0x00000002062c7825 */ /* 0x040fe200078e0290 */
[----:B------:R4:W2:Y:S03]  /*0fd0*/  LDG.E.U16 R69, desc[UR10][R42.64] ;  /* 0x0000000a2a457981 */ /* 0x0008a6000c1e1500 */
[----:B0-----:R-:W-:-:S02]  /*0fe0*/  IMAD.WIDE R34, R6, 0x2, R140 ;  /* 0x0000000206227825 */ /* 0x001fc400078e028c */
[----:B------:R-:W2:Y:S02]  /*0ff0*/  LDG.E.U16 R45, desc[UR10][R44.64] ;  /* 0x0000000a2c2d7981 */ /* 0x000ea4000c1e1500 */
[C---:B------:R-:W-:Y:S02]  /*1000*/  IMAD.WIDE R46, R6.reuse, 0x2, R136 ;  /* 0x00000002062e7825 */ /* 0x040fe400078e0288 */
[----:B------:R-:W2:Y:S02]  /*1010*/  LDG.E.U16 R35, desc[UR10][R34.64] ;  /* 0x0000000a22237981 */ /* 0x000ea4000c1e1500 */
[C---:B------:R-:W-:Y:S02]  /*1020*/  IMAD.WIDE R48, R6.reuse, 0x2, R132 ;  /* 0x0000000206307825 */ /* 0x040fe400078e0284 */
[----:B------:R-:W2:Y:S02]  /*1030*/  LDG.E.U16 R47, desc[UR10][R46.64] ;  /* 0x0000000a2e2f7981 */ /* 0x000ea4000c1e1500 */
[----:B------:R-:W-:-:S02]  /*1040*/  IMAD.WIDE R50, R6, 0x2, R128 ;  /* 0x0000000206327825 */ /* 0x000fc400078e0280 */
[----:B------:R-:W2:Y:S02]  /*1050*/  LDG.E.U16 R49, desc[UR10][R48.64] ;  /* 0x0000000a30317981 */ /* 0x000ea4000c1e1500 */
[C---:B-1----:R-:W-:Y:S02]  /*1060*/  IMAD.WIDE R32, R6.reuse, 0x2, R142 ;  /* 0x0000000206207825 */ /* 0x042fe400078e028e */
[----:B------:R-:W2:Y:S02]  /*1070*/  LDG.E.U16 R51, desc[UR10][R50.64] ;  /* 0x0000000a32337981 */ /* 0x000ea4000c1e1500 */
[C---:B----4-:R-:W-:Y:S02]  /*1080*/  IMAD.WIDE R36, R6.reuse, 0x2, R138 ;  /* 0x0000000206247825 */ /* 0x050fe400078e028a */
[----:B------:R0:W4:Y:S02]  /*1090*/  LDG.E.U16 R33, desc[UR10][R32.64] ;  /* 0x0000000a20217981 */ /* 0x000124000c1e1500 */
[----:B------:R-:W-:-:S02]  /*10a0*/  IMAD.WIDE R38, R6, 0x2, R134 ;  /* 0x0000000206267825 */ /* 0x000fc400078e0286 */
[----:B------:R-:W4:Y:S02]  /*10b0*/  LDG.E.U16 R37, desc[UR10][R36.64] ;  /* 0x0000000a24257981 */ /* 0x000f24000c1e1500 */
[C---:B------:R-:W-:Y:S02]  /*10c0*/  IMAD.WIDE R40, R6.reuse, 0x2, R130 ;  /* 0x0000000206287825 */ /* 0x040fe400078e0282 */
[----:B------:R-:W4:Y:S02]  /*10d0*/  LDG.E.U16 R39, desc[UR10][R38.64] ;  /* 0x0000000a26277981 */ /* 0x000f24000c1e1500 */
[----:B------:R-:W-:Y:S02]  /*10e0*/  IMAD.WIDE R42, R6, 0x2, R124 ;  /* 0x00000002062a7825 */ /* 0x000fe400078e027c */
[----:B------:R-:W4:Y:S04]  /*10f0*/  LDG.E.U16 R41, desc[UR10][R40.64] ;  /* 0x0000000a28297981 */ /* 0x000f28000c1e1500 */
[----:B------:R-:W4:Y:S01]  /*1100*/  LDG.E.U16 R71, desc[UR10][R42.64] ;  /* 0x0000000a2a477981 */ /* 0x000f22000c1e1500 */
[----:B------:R-:W0:Y:S01]  /*1110*/  S2R R52, SR_TID.X ;  /* 0x0000000000347919 */ /* 0x000e220000002100 */
[----:B------:R-:W-:Y:S01]  /*1120*/  BAR.SYNC.DEFER_BLOCKING 0x0 ;  /* 0x0000000000007b1d */ /* 0x000fe20000010000 */
[----:B0-----:R-:W-:-:S04]  /*1130*/  SHF.L.U32 R32, R52, 0x3, RZ ;  /* 0x0000000334207819 */ /* 0x001fc800000006ff */
[----:B------:R-:W-:-:S05]  /*1140*/  LOP3.LUT R32, R32, 0x30, RZ, 0xc0, !PT ;  /* 0x0000003020207812 */ /* 0x000fca00078ec0ff */
[----:B------:R-:W-:-:S05]  /*1150*/  IMAD R32, R165, 0x40, R32 ;  /* 0x00000040a5207824 */ /* 0x000fca00078e0220 */
[----:B------:R-:W-:Y:S01]  /*1160*/  LOP3.LUT R163, R32, 0x30, R161, 0x78, !PT ;  /* 0x0000003020a37812 */ /* 0x000fe200078e78a1 */
[----:B---3--:R-:W-:Y:S04]  /*1170*/  STS.U16 [R0+UR6], R53 ;  /* 0x0000003500007988 */ /* 0x008fe80008000406 */
[----:B-----5:R-:W-:Y:S04]  /*1180*/  STS.U16 [R0+UR6+0x200], R57 ;  /* 0x0002003900007988 */ /* 0x020fe80008000406 */
[----:B--2---:R-:W-:Y:S04]  /*1190*/  STS.U16 [R0+UR6+0x400], R61 ;  /* 0x0004003d00007988 */ /* 0x004fe80008000406 */
[----:B------:R-:W-:Y:S04]  /*11a0*/  STS.U16 [R0+UR6+0x600], R45 ;  /* 0x0006002d00007988 */ /* 0x000fe80008000406 */
[----:B------:R-:W-:Y:S04]  /*11b0*/  STS.U16 [R0+UR6+0x800], R35 ;  /* 0x0008002300007988 */ /* 0x000fe80008000406 */
[----:B------:R-:W-:Y:S04]  /*11c0*/  STS.U16 [R0+UR6+0xa00], R47 ;  /* 0x000a002f00007988 */ /* 0x000fe80008000406 */
[----:B------:R-:W-:Y:S04]  /*11d0*/  STS.U16 [R0+UR6+0xc00], R49 ;  /* 0x000c003100007988 */ /* 0x000fe80008000406 */
[----:B------:R-:W-:Y:S04]  /*11e0*/  STS.U16 [R0+UR6+0xe00], R51 ;  /* 0x000e003300007988 */ /* 0x000fe80008000406 */
[----:B------:R-:W-:Y:S04]  /*11f0*/  STS.U16 [R160+UR6+0x100], R55 ;  /* 0x00010037a0007988 */ /* 0x000fe80008000406 */
[----:B------:R-:W-:Y:S04]  /*1200*/  STS.U16 [R160+UR6+0x300], R59 ;  /* 0x0003003ba0007988 */ /* 0x000fe80008000406 */
[----:B------:R-:W-:Y:S04]  /*1210*/  STS.U16 [R160+UR6+0x500], R69 ;  /* 0x00050045a0007988 */ /* 0x000fe80008000406 */
[----:B----4-:R-:W-:Y:S04]  /*1220*/  STS.U16 [R160+UR6+0x700], R33 ;  /* 0x00070021a0007988 */ /* 0x010fe80008000406 */
[----:B------:R-:W-:Y:S04]  /*1230*/  STS.U16 [R160+UR6+0x900], R37 ;  /* 0x00090025a0007988 */ /* 0x000fe80008000406 */
[----:B------:R-:W-:Y:S04]  /*1240*/  STS.U16 [R160+UR6+0xb00], R39 ;  /* 0x000b0027a0007988 */ /* 0x000fe80008000406 */
[----:B------:R-:W-:Y:S04]  /*1250*/  STS.U16 [R160+UR6+0xd00], R41 ;  /* 0x000d0029a0007988 */ /* 0x000fe80008000406 */
[----:B------:R-:W-:Y:S01]  /*1260*/  STS.U16 [R160+UR6+0xf00], R71 ;  /* 0x000f0047a0007988 */ /* 0x000fe20008000406 */
[----:B------:R-:W-:Y:S06]  /*1270*/  BAR.SYNC.DEFER_BLOCKING 0x0 ;  /* 0x0000000000007b1d */ /* 0x000fec0000010000 */
[----:B------:R-:W-:Y:S04]  /*1280*/  LDSM.16.MT88.4 R112, [R154+0x1000] ;  /* 0x001000009a70783b */ /* 0x000fe80000004200 */
[----:B------:R-:W0:Y:S04]  /*1290*/  LDSM.16.M88.4 R44, [R163+UR6+0x800] ;  /* 0x00080006a32c783b */ /* 0x000e280008000200 */
[----:B------:R-:W1:Y:S04]  /*12a0*/  LDSM.16.M88.4 R36, [R163+UR6+0xc00] ;  /* 0x000c0006a324783b */ /* 0x000e680008000200 */
[----:B------:R-:W2:Y:S04]  /*12b0*/  LDSM.16.M88.4 R32, [R163+UR6+0xa00] ;  /* 0x000a0006a320783b */ /* 0x000ea80008000200 */
[----:B------:R-:W3:Y:S04]  /*12c0*/  LDSM.16.M88.4 R60, [R163+UR6] ;  /* 0x00000006a33c783b */ /* 0x000ee80008000200 */
[----:B------:R-:W4:Y:S04]  /*12d0*/  LDSM.16.M88.4 R56, [R163+UR6+0x200] ;  /* 0x00020006a338783b */ /* 0x000f280008000200 */
[----:B------:R-:W5:Y:S04]  /*12e0*/  LDSM.16.M88.4 R52, [R163+UR6+0x400] ;  /* 0x00040006a334783b */ /* 0x000f680008000200 */
[----:B------:R-:W5:Y:S04]  /*12f0*/  LDSM.16.M88.4 R48, [R163+UR6+0x600] ;  /* 0x00060006a330783b */ /* 0x000f680008000200 */
[----:B------:R-:W5:Y:S04]  /*1300*/  LDSM.16.M88.4 R40, [R163+UR6+0xe00] ;  /* 0x000e0006a328783b */ /* 0x000f680008000200 */
[----:B------:R-:W5:Y:S01]  /*1310*/  LDSM.16.MT88.4 R104, [R154+0x1400] ;  /* 0x001400009a68783b */ /* 0x000f620000004200 */
[C---:B0-----:R-:W-:Y:S06]  /*1320*/  HMMA.16816.F32.BF16 R100, R112.reuse, R44, RZ ;  /* 0x0000002c7064723c */ /* 0x041fec00000418ff */
[----:B-1----:R-:W-:Y:S01]  /*1330*/  HMMA.16816.F32.BF16 R68, R112, R36, RZ ;  /* 0x000000247044723c */ /* 0x002fe200000418ff */
[----:B------:R-:W-:-:S05]  /*1340*/  IMAD.WIDE R44, R3, 0x2, R14 ;  /* 0x00000002032c7825 */ /* 0x000fca00078e020e */
[C---:B--2---:R-:W-:Y:S01]  /*1350*/  HMMA.16816.F32.BF16 R76, R112.reuse, R32, RZ ;  /* 0x00000020704c723c */ /* 0x044fe200000418ff */
[----:B------:R-:W2:Y:S05]  /*1360*/  LDG.E.U16 R44, desc[UR10][R44.64] ;  /* 0x0000000a2c2c7981 */ /* 0x000eaa000c1e1500 */
[----:B---3--:R-:W-:Y:S01]  /*1370*/  HMMA.16816.F32.BF16 R108, R112, R60, RZ ;  /* 0x0000003c706c723c */ /* 0x008fe200000418ff */
[----:B------:R-:W-:-:S05]  /*1380*/  IMAD.WIDE R32, R3, 0x2, R16 ;  /* 0x0000000203207825 */ /* 0x000fca00078e0210 */
[C---:B----4-:R-:W-:Y:S01]  /*1390*/  HMMA.16816.F32.BF16 R84, R112.reuse, R56, RZ ;  /* 0x000000387054723c */ /* 0x050fe200000418ff */
[----:B------:R0:W3:Y:S05]  /*13a0*/  LDG.E.U16 R45, desc[UR10][R32.64] ;  /* 0x0000000a202d7981 */ /* 0x0000ea000c1e1500 */
[C---:B-----5:R-:W-:Y:S06]  /*13b0*/  HMMA.16816.F32.BF16 R80, R112.reuse, R52, RZ ;  /* 0x000000347050723c */ /* 0x060fec00000418ff */
[C---:B------:R-:W-:Y:S06]  /*13c0*/  HMMA.16816.F32.BF16 R96, R112.reuse, R48, RZ ;  /* 0x000000307060723c */ /* 0x040fec00000418ff */
[----:B------:R-:W-:Y:S01]  /*13d0*/  HMMA.16816.F32.BF16 R112, R112, R40, RZ ;  /* 0x000000287070723c */ /* 0x000fe200000418ff */
[----:B------:R-:W-:-:S05]  /*13e0*/  IMAD.WIDE R48, R3, 0x2, R8 ;  /* 0x0000000203307825 */ /* 0x000fca00078e0208 */
[----:B------:R-:W-:Y:S01]  /*13f0*/  HMMA.16816.F32.BF16 R100, R104, R46, R100 ;  /* 0x0000002e6864723c */ /* 0x000fe20000041864 */
[C---:B0-----:R-:W-:Y:S01]  /*1400*/  IMAD.WIDE R32, R3.reuse, 0x2, R20 ;  /* 0x0000000203207825 */ /* 0x041fe200078e0214 */
[----:B------:R0:W4:Y:S05]  /*1410*/  LDG.E.U16 R40, desc[UR10][R48.64] ;  /* 0x0000000a30287981 */ /* 0x00012a000c1e1500 */
[----:B------:R-:W-:-:S04]  /*1420*/  IMAD.WIDE R46, R3, 0x2, R10 ;  /* 0x00000002032e7825 */ /* 0x000fc800078e020a */
[C---:B------:R-:W-:Y:S02]  /*1430*/  IMAD.WIDE R36, R3.reuse, 0x2, R12 ;  /* 0x0000000203247825 */ /* 0x040fe400078e020c */
[----:B------:R-:W5:Y:S02]  /*1440*/  LDG.E.U16 R46, desc[UR10][R46.64] ;  /* 0x0000000a2e2e7981 */ /* 0x000f64000c1e1500 */
[C---:B0-----:R-:W-:Y:S01]  /*1450*/  IMAD.WIDE R48, R3.reuse, 0x2, R22 ;  /* 0x0000000203307825 */ /* 0x041fe200078e0216 */
[C---:B------:R-:W-:Y:S01]  /*1460*/  HMMA.16816.F32.BF16 R68, R104.reuse, R38, R68 ;  /* 0x000000266844723c */ /* 0x040fe20000041844 */
[----:B------:R0:W2:Y:S04]  /*1470*/  LDG.E.U16 R41, desc[UR10][R36.64] ;  /* 0x0000000a24297981 */ /* 0x0000a8000c1e1500 */
[----:B------:R-:W2:Y:S04]  /*1480*/  LDG.E.U16 R48, desc[UR10][R48.64] ;  /* 0x0000000a30307981 */ /* 0x000ea8000c1e1500 */
[----:B------:R1:W2:Y:S01]  /*1490*/  LDG.E.U16 R47, desc[UR10][R32.64] ;  /* 0x0000000a202f7981 */ /* 0x0002a2000c1e1500 */
[C---:B------:R-:W-:Y:S01]  /*14a0*/  IMAD.WIDE R38, R3.reuse, 0x2, R24 ;  /* 0x0000000203267825 */ /* 0x040fe200078e0218 */
[----:B------:R-:W-:Y:S03]  /*14b0*/  HMMA.16816.F32.BF16 R76, R104, R34, R76 ;  /* 0x00000022684c723c */ /* 0x000fe6000004184c */
[----:B0-----:R-:W-:-:S04]  /*14c0*/  IMAD.WIDE R36, R3, 0x2, R26 ;  /* 0x0000000203247825 */ /* 0x001fc800078e021a */
[C---:B-1----:R-:W-:Y:S01]  /*14d0*/  IMAD.WIDE R32, R3.reuse, 0x2, R116 ;  /* 0x0000000203207825 */ /* 0x042fe200078e0274 */
[C---:B------:R-:W-:Y:S01]  /*14e0*/  HMMA.16816.F32.BF16 R96, R104.reuse, R50, R96 ;  /* 0x000000326860723c */ /* 0x040fe20000041860 */
[----:B------:R-:W5:Y:S04]  /*14f0*/  LDG.E.U16 R51, desc[UR10][R38.64] ;  /* 0x0000000a26337981 */ /* 0x000f68000c1e1500 */
[----:B------:R0:W2:Y:S01]  /*1500*/  LDG.E.U16 R49, desc[UR10][R32.64] ;  /* 0x0000000a20317981 */ /* 0x0000a2000c1e1500 */
[C---:B------:R-:W-:Y:S01]  /*1510*/  IMAD.WIDE R34, R3.reuse, 0x2, R18 ;  /* 0x0000000203227825 */ /* 0x040fe200078e0212 */
[----:B------:R-:W-:Y:S02]  /*1520*/  HMMA.16816.F32.BF16 R112, R104, R42, R112 ;  /* 0x0000002a6870723c */ /* 0x000fe40000041870 */
[----:B------:R1:W2:Y:S01]  /*1530*/  LDG.E.U16 R50, desc[UR10][R36.64] ;  /* 0x0000000a24327981 */ /* 0x0002a2000c1e1500 */
[----:B------:R-:W-:-:S03]  /*1540*/  IMAD.WIDE R52, R3, 0x2, R118 ;  /* 0x0000000203347825 */ /* 0x000fc600078e0276 */
[----:B------:R-:W2:Y:S01]  /*1550*/  LDG.E.U16 R34, desc[UR10][R34.64] ;  /* 0x0000000a22227981 */ /* 0x000ea2000c1e1500 */
[C---:B0-----:R-:W-:Y:S01]  /*1560*/  IMAD.WIDE R32, R3.reuse, 0x2, R122 ;  /* 0x0000000203207825 */ /* 0x041fe200078e027a */
[----:B------:R-:W-:Y:S02]  /*1570*/  HMMA.16816.F32.BF16 R80, R104, R54, R80 ;  /* 0x000000366850723c */ /* 0x000fe40000041850 */
[----:B------:R-:W2:Y:S01]  /*1580*/  LDG.E.U16 R52, desc[UR10][R52.64] ;  /* 0x0000000a34347981 */ /* 0x000ea2000c1e1500 */
[----:B------:R-:W-:-:S03]  /*1590*/  IMAD.WIDE R38, R3, 0x2, R28 ;  /* 0x0000000203267825 */ /* 0x000fc600078e021c */
[----:B------:R0:W2:Y:S01]  /*15a0*/  LDG.E.U16 R42, desc[UR10][R32.64] ;  /* 0x0000000a202a7981 */ /* 0x0000a2000c1e1500 */
[----:B-1----:R-:W-:-:S03]  /*15b0*/  IMAD.WIDE R36, R3, 0x2, R120 ;  /* 0x0000000203247825 */ /* 0x002fc600078e0278 */
[----:B------:R-:W2:Y:S04]  /*15c0*/  LDG.E.U16 R43, desc[UR10][R38.64] ;  /* 0x0000000a262b7981 */ /* 0x000ea8000c1e1500 */
[----:B------:R-:W2:Y:S01]  /*15d0*/  LDG.E.U16 R53, desc[UR10][R36.64] ;  /* 0x0000000a24357981 */ /* 0x000ea2000c1e1500 */
[----:B0-----:R-:W-:-:S05]  /*15e0*/  IMAD.WIDE R32, R3, 0x2, R30 ;  /* 0x0000000203207825 */ /* 0x001fca00078e021e */
[----:B------:R0:W2:Y:S01]  /*15f0*/  LDG.E.U16 R54, desc[UR10][R32.64] ;  /* 0x0000000a20367981 */ /* 0x0000a2000c1e1500 */
[----:B------:R-:W-:Y:S01]  /*1600*/  HMMA.16816.F32.BF16 R108, R104, R62, R108 ;  /* 0x0000003e686c723c */ /* 0x000fe2000004186c */
[----:B------:R-:W-:-:S05]  /*1610*/  LOP3.LUT R55, R161, 0x6, RZ, 0xc0, !PT ;  /* 0x00000006a1377812 */ /* 0x000fca00078ec0ff */
[----:B------:R-:W-:Y:S01]  /*1620*/  HMMA.16816.F32.BF16 R84, R104, R58, R84 ;  /* 0x0000003a6854723c */ /* 0x000fe20000041854 */
[----:B------:R-:W-:Y:S02]  /*1630*/  VIADD R56, R55, UR4 ;  /* 0x0000000437387c36 */ /* 0x000fe40008000000 */
[----:B------:R-:W-:Y:S01]  /*1640*/  FMUL R80, R80, UR5 ;  /* 0x0000000550507c20 */ /* 0x000fe20008400000 */
[----:B0-----:R-:W-:Y:S01]  /*1650*/  LOP3.LUT R32, R2, 0x8, RZ, 0xfc, !PT ;  /* 0x0000000802207812 */ /* 0x001fe200078efcff */
[----:B------:R-:W-:Y:S01]  /*1660*/  FMUL R33, R81, UR5 ;  /* 0x0000000551217c20 */ /* 0x000fe20008400000 */
[----:B------:R-:W-:Y:S01]  /*1670*/  FMUL R36, R96, UR5 ;  /* 0x0000000560247c20 */ /* 0x000fe20008400000 */
[----:B------:R-:W-:Y:S01]  /*1680*/  IADD3 R35, R56, 0x11, RZ ;  /* 0x0000001138237810 */ /* 0x000fe20007ffe0ff */
[----:B------:R-:W-:Y:S01]  /*1690*/  FMUL R77, R77, UR5 ;  /* 0x000000054d4d7c20 */ /* 0x000fe20008400000 */
[----:B------:R-:W-:Y:S01]  /*16a0*/  FMUL R68, R68, UR5 ;  /* 0x0000000544447c20 */ /* 0x000fe20008400000 */
[----:B------:R-:W-:Y:S01]  /*16b0*/  FMUL R82, R82, UR5 ;  /* 0x0000000552527c20 */ /* 0x000fe20008400000 */
[-C--:B------:R-:W-:Y:S01]  /*16c0*/  ISETP.GE.AND P1, PT, R2, R35.reuse, PT ;  /* 0x000000230200720c */ /* 0x080fe20003f26270 */
[----:B------:R-:W-:Y:S01]  /*16d0*/  FMUL R103, R103, UR5 ;  /* 0x0000000567677c20 */ /* 0x000fe20008400000 */
[----:B------:R-:W-:Y:S01]  /*16e0*/  ISETP.GE.AND P4, PT, R32, R35, PT ;  /* 0x000000232000720c */ /* 0x000fe20003f86270 */
[----:B------:R-:W-:-:S02]  /*16f0*/  VIADD R35, R55, UR4 ;  /* 0x0000000437237c36 */ /* 0x000fc40008000000 */
[----:B------:R-:W-:Y:S01]  /*1700*/  FMUL R102, R102, UR5 ;  /* 0x0000000566667c20 */ /* 0x000fe20008400000 */
[----:B------:R-:W-:Y:S01]  /*1710*/  FMUL R78, R78, UR5 ;  /* 0x000000054e4e7c20 */ /* 0x000fe20008400000 */
[----:B------:R-:W-:Y:S01]  /*1720*/  FMUL R79, R79, UR5 ;  /* 0x000000054f4f7c20 */ /* 0x000fe20008400000 */
[----:B------:R-:W-:Y:S01]  /*1730*/  FMUL R70, R70, UR5 ;  /* 0x0000000546467c20 */ /* 0x000fe20008400000 */
[----:B------:R-:W-:Y:S01]  /*1740*/  FMUL R55, R109, UR5 ;  /* 0x000000056d377c20 */ /* 0x000fe20008400000 */
[----:B------:R-:W-:Y:S01]  /*1750*/  FMUL R61, R108, UR5 ;  /* 0x000000056c3d7c20 */ /* 0x000fe20008400000 */
[----:B------:R-:W-:Y:S01]  /*1760*/  IADD3 R37, R35, 0x8, RZ ;  /* 0x0000000823257810 */ /* 0x000fe20007ffe0ff */
[----:B------:R-:W-:Y:S01]  /*1770*/  FMUL R71, R71, UR5 ;  /* 0x0000000547477c20 */ /* 0x000fe20008400000 */
[CC--:B------:R-:W-:Y:S01]  /*1780*/  ISETP.GE.AND P2, PT, R2.reuse, R35.reuse, PT ;  /* 0x000000230200720c */ /* 0x0c0fe20003f46270 */
[----:B------:R-:W-:Y:S01]  /*1790*/  BAR.SYNC.DEFER_BLOCKING 0x0 ;  /* 0x0000000000007b1d */ /* 0x000fe20000010000 */
[----:B------:R-:W-:Y:S01]  /*17a0*/  ISETP.GT.AND P6, PT, R2, R35, PT ;  /* 0x000000230200720c */ /* 0x000fe20003fc4270 */
[----:B------:R-:W-:-:S02]  /*17b0*/  VIADD R57, R35, 0x9 ;  /* 0x0000000923397836 */ /* 0x000fc40000000000 */
[----:B------:R-:W-:Y:S01]  /*17c0*/  FMUL R62, R84, UR5 ;  /* 0x00000005543e7c20 */ /* 0x000fe20008400000 */
[C---:B------:R-:W-:Y:S02]  /*17d0*/  ISETP.GE.AND P0, PT, R2.reuse, R37, PT ;  /* 0x000000250200720c */ /* 0x040fe40003f06270 */
[----:B------:R-:W-:Y:S02]  /*17e0*/  FSEL R55, R55, -INF , P6 ;  /* 0xff80000037377808 */ /* 0x000fe40003000000 */
[----:B------:R-:W-:Y:S01]  /*17f0*/  FSEL R61, R61, -INF , P2 ;  /* 0xff8000003d3d7808 */ /* 0x000fe20001000000 */
[----:B------:R-:W-:Y:S01]  /*1800*/  FMUL R85, R85, UR5 ;  /* 0x0000000555557c20 */ /* 0x000fe20008400000 */
[----:B------:R-:W-:Y:S02]  /*1810*/  ISETP.GE.AND P6, PT, R2, R57, PT ;  /* 0x000000390200720c */ /* 0x000fe40003fc6270 */
[----:B------:R-:W-:Y:S02]  /*1820*/  FSEL R62, R62, -INF , P0 ;  /* 0xff8000003e3e7808 */ /* 0x000fe40000000000 */
[----:B------:R-:W-:-:S02]  /*1830*/  IADD3 R109, R35, 0x10, RZ ;  /* 0x00000010236d7810 */ /* 0x000fc40007ffe0ff */
[----:B------:R-:W-:Y:S02]  /*1840*/  FMNMX R37, R61, R55, !PT ;  /* 0x000000373d257209 */ /* 0x000fe40007800000 */
[----:B------:R-:W-:Y:S02]  /*1850*/  FSEL R105, R85, -INF , P6 ;  /* 0xff80000055697808 */ /* 0x000fe40003000000 */
[----:B------:R-:W-:Y:S02]  /*1860*/  ISETP.GE.AND P6, PT, R2, R109, PT ;  /* 0x0000006d0200720c */ /* 0x000fe40003fc6270 */
[----:B------:R-:W-:Y:S01]  /*1870*/  FMNMX R38, R62, R37, !PT ;  /* 0x000000253e267209 */ /* 0x000fe20007800000 */
[----:B------:R-:W-:Y:S01]  /*1880*/  VIADD R39, R56, 0x18 ;  /* 0x0000001838277836 */ /* 0x000fe20000000000 */
[----:B------:R-:W-:Y:S02]  /*1890*/  FSEL R81, R80, -INF , P6 ;  /* 0xff80000050517808 */ /* 0x000fe40003000000 */
[----:B------:R-:W-:Y:S01]  /*18a0*/  FMNMX R38, R105, R38, !PT ;  /* 0x0000002669267209 */ /* 0x000fe20007800000 */
[----:B------:R-:W-:Y:S01]  /*18b0*/  VIADD R56, R56, 0x19 ;  /* 0x0000001938387836 */ /* 0x000fe20000000000 */
[----:B------:R-:W-:-:S02]  /*18c0*/  ISETP.GE.AND P3, PT, R2, R39, PT ;  /* 0x000000270200720c */ /* 0x000fc40003f66270 */
[----:B------:R-:W-:Y:S02]  /*18d0*/  FSEL R33, R33, -INF , P1 ;  /* 0xff80000021217808 */ /* 0x000fe40000800000 */
[----:B------:R-:W-:Y:S01]  /*18e0*/  FMNMX R38, R81, R38, !PT ;  /* 0x0000002651267209 */ /* 0x000fe20007800000 */
[----:B------:R-:W-:Y:S01]  /*18f0*/  FMUL R37, R97, UR5 ;  /* 0x0000000561257c20 */ /* 0x000fe20008400000 */
[CC--:B------:R-:W-:Y:S02]  /*1900*/  ISETP.GE.AND P1, PT, R32.reuse, R35.reuse, PT ;  /* 0x000000232000720c */ /* 0x0c0fe40003f26270 */
[----:B------:R-:W-:Y:S02]  /*1910*/  ISETP.GT.AND P0, PT, R32, R35, PT ;  /* 0x000000232000720c */ /* 0x000fe40003f04270 */
[C---:B------:R-:W-:Y:S02]  /*1920*/  LOP3.LUT R163, R35.reuse, 0x21, RZ, 0xfc, !PT ;  /* 0x0000002123a37812 */ /* 0x040fe400078efcff */
[----:B------:R-:W-:-:S02]  /*1930*/  LOP3.LUT R59, R35, 0x28, RZ, 0xfc, !PT ;  /* 0x00000028233b7812 */ /* 0x000fc400078efcff */
[C---:B------:R-:W-:Y:S02]  /*1940*/  LOP3.LUT R108, R35.reuse, 0x29, RZ, 0xfc, !PT ;  /* 0x00000029236c7812 */ /* 0x040fe400078efcff */
[C---:B------:R-:W-:Y:S02]  /*1950*/  LOP3.LUT R60, R35.reuse, 0x30, RZ, 0xfc, !PT ;  /* 0x00000030233c7812 */ /* 0x040fe400078efcff */
[C---:B------:R-:W-:Y:S02]  /*1960*/  LOP3.LUT R107, R35.reuse, 0x31, RZ, 0xfc, !PT ;  /* 0x00000031236b7812 */ /* 0x040fe400078efcff */
[C---:B------:R-:W-:Y:S02]  /*1970*/  LOP3.LUT R106, R35.reuse, 0x38, RZ, 0xfc, !PT ;  /* 0x00000038236a7812 */ /* 0x040fe400078efcff */
[C---:B------:R-:W-:Y:S02]  /*1980*/  LOP3.LUT R85, R35.reuse, 0x20, RZ, 0xfc, !PT ;  /* 0x0000002023557812 */ /* 0x040fe400078efcff */
[----:B------:R-:W-:-:S02]  /*1990*/  LOP3.LUT R104, R35, 0x39, RZ, 0xfc, !PT ;  /* 0x0000003923687812 */ /* 0x000fc400078efcff */
[----:B------:R-:W-:Y:S02]  /*19a0*/  ISETP.GE.AND P6, PT, R2, R56, PT ;  /* 0x000000380200720c */ /* 0x000fe40003fc6270 */
[----:B------:R-:W-:Y:S02]  /*19b0*/  FSEL R36, R36, -INF , P3 ;  /* 0xff80000024247808 */ /* 0x000fe40001800000 */
[----:B------:R-:W-:Y:S01]  /*19c0*/  FMNMX R35, R33, R38, !PT ;  /* 0x0000002621237209 */ /* 0x000fe20007800000 */
[----:B------:R-:W-:Y:S01]  /*19d0*/  FMUL R38, R100, UR5 ;  /* 0x0000000564267c20 */ /* 0x000fe20008400000 */
[----:B------:R-:W-:Y:S02]  /*19e0*/  ISETP.GE.AND P3, PT, R2, R85, PT ;  /* 0x000000550200720c */ /* 0x000fe40003f66270 */
[----:B------:R-:W-:Y:S02]  /*19f0*/  FSEL R37, R37, -INF , P6 ;  /* 0xff80000025257808 */ /* 0x000fe40003000000 */
[----:B------:R-:W-:-:S02]  /*1a00*/  FMNMX R58, R36, R35, !PT ;  /* 0x00000023243a7209 */ /* 0x000fc40007800000 */
[----:B------:R-:W-:Y:S01]  /*1a10*/  ISETP.GE.AND P5, PT, R32, R39, PT ;  /* 0x000000272000720c */ /* 0x000fe20003fa6270 */
[----:B------:R-:W-:Y:S01]  /*1a20*/  FMUL R39, R101, UR5 ;  /* 0x0000000565277c20 */ /* 0x000fe20008400000 */
[----:B------:R-:W-:Y:S02]  /*1a30*/  ISETP.GE.AND P6, PT, R2, R163, PT ;  /* 0x000000a30200720c */ /* 0x000fe40003fc6270 */
[----:B------:R-:W-:Y:S02]  /*1a40*/  FSEL R38, R38, -INF , P3 ;  /* 0xff80000026267808 */ /* 0x000fe40001800000 */
[----:B------:R-:W-:Y:S01]  /*1a50*/  FMNMX R35, R37, R58, !PT ;  /* 0x0000003a25237209 */ /* 0x000fe20007800000 */
[----:B------:R-:W-:Y:S01]  /*1a60*/  FMUL R63, R76, UR5 ;  /* 0x000000054c3f7c20 */ /* 0x000fe20008400000 */
[----:B------:R-:W-:Y:S02]  /*1a70*/  FSEL R39, R39, -INF , P6 ;  /* 0xff80000027277808 */ /* 0x000fe40003000000 */
[----:B------:R-:W-:-:S02]  /*1a80*/  ISETP.GE.AND P6, PT, R2, R59, PT ;  /* 0x0000003b0200720c */ /* 0x000fc40003fc6270 */
[----:B------:R-:W-:Y:S02]  /*1a90*/  FMNMX R58, R38, R35, !PT ;  /* 0x00000023263a7209 */ /* 0x000fe40007800000 */
[C---:B------:R-:W-:Y:S02]  /*1aa0*/  ISETP.GE.AND P3, PT, R2.reuse, R108, PT ;  /* 0x0000006c0200720c */ /* 0x040fe40003f66270 */
[----:B------:R-:W-:Y:S02]  /*1ab0*/  FSEL R63, R63, -INF , P6 ;  /* 0xff8000003f3f7808 */ /* 0x000fe40003000000 */
[----:B------:R-:W-:Y:S02]  /*1ac0*/  FMNMX R58, R39, R58, !PT ;  /* 0x0000003a273a7209 */ /* 0x000fe40007800000 */
[----:B------:R-:W-:Y:S02]  /*1ad0*/  ISETP.GE.AND P6, PT, R2, R60, PT ;  /* 0x0000003c0200720c */ /* 0x000fe40003fc6270 */
[----:B------:R-:W-:-:S02]  /*1ae0*/  FSEL R80, R77, -INF , P3 ;  /* 0xff8000004d507808 */ /* 0x000fc40001800000 */
[----:B------:R-:W-:Y:S01]  /*1af0*/  FMNMX R35, R63, R58, !PT ;  /* 0x0000003a3f237209 */ /* 0x000fe20007800000 */
[----:B------:R-:W-:Y:S01]  /*1b00*/  FMUL R84, R69, UR5 ;  /* 0x0000000545547c20 */ /* 0x000fe20008400000 */
[----:B------:R-:W-:Y:S02]  /*1b10*/  ISETP.GE.AND P3, PT, R2, R107, PT ;  /* 0x0000006b0200720c */ /* 0x000fe40003f66270 */
[----:B------:R-:W-:Y:S02]  /*1b20*/  FSEL R69, R68, -INF , P6 ;  /* 0xff80000044457808 */ /* 0x000fe40003000000 */
[----:B------:R-:W-:Y:S01]  /*1b30*/  FMNMX R58, R80, R35, !PT ;  /* 0x00000023503a7209 */ /* 0x000fe20007800000 */
[----:B------:R-:W-:Y:S01]  /*1b40*/  FMUL R96, R112, UR5 ;  /* 0x0000000570607c20 */ /* 0x000fe20008400000 */
[----:B------:R-:W-:Y:S02]  /*1b50*/  ISETP.GE.AND P6, PT, R2, R106, PT ;  /* 0x0000006a0200720c */ /* 0x000fe40003fc6270 */
[----:B------:R-:W-:-:S02]  /*1b60*/  FSEL R84, R84, -INF , P3 ;  /* 0xff80000054547808 */ /* 0x000fc40001800000 */
[----:B------:R-:W-:Y:S01]  /*1b70*/  FMNMX R77, R69, R58, !PT ;  /* 0x0000003a454d7209 */ /* 0x000fe20007800000 */
[----:B------:R-:W-:Y:S01]  /*1b80*/  FMUL R35, R113, UR5 ;  /* 0x0000000571237c20 */ /* 0x000fe20008400000 */
[----:B------:R-:W-:Y:S02]  /*1b90*/  ISETP.GE.AND P3, PT, R2, R104, PT ;  /* 0x000000680200720c */ /* 0x000fe40003f66270 */
[----:B------:R-:W-:Y:S02]  /*1ba0*/  FSEL R96, R96, -INF , P6 ;  /* 0xff80000060607808 */ /* 0x000fe40003000000 */
[----:B------:R-:W-:Y:S02]  /*1bb0*/  FMNMX R77, R84, R77, !PT ;  /* 0x0000004d544d7209 */ /* 0x000fe40007800000 */
[----:B------:R-:W-:Y:S02]  /*1bc0*/  FSEL R35, R35, -INF , P3 ;  /* 0xff80000023237808 */ /* 0x000fe40001800000 */
[----:B------:R-:W-:-:S04]  /*1bd0*/  FMNMX R68, R96, R77, !PT ;  /* 0x0000004d60447209 */ /* 0x000fc80007800000 */
[----:B------:R-:W-:-:S05]  /*1be0*/  FMNMX R68, R35, R68, !PT ;  /* 0x0000004423447209 */ /* 0x000fca0007800000 */
[----:B------:R-:W0:Y:S01]  /*1bf0*/  SHFL.BFLY PT, R77, R68, 0x2, 0x1f ;  /* 0x0c401f00444d7f89 */ /* 0x000e2200000e0000 */
[----:B------:R-:W-:Y:S01]  /*1c00*/  FMUL R86, R86, UR5 ;  /* 0x0000000556567c20 */ /* 0x000fe20008400000 */
[----:B------:R-:W-:Y:S01]  /*1c10*/  FMUL R58, R83, UR5 ;  /* 0x00000005533a7c20 */ /* 0x000fe20008400000 */
[----:B------:R-:W-:Y:S01]  /*1c20*/  ISETP.GE.AND P6, PT, R32, R56, PT ;  /* 0x000000382000720c */ /* 0x000fe20003fc6270 */
[----:B------:R-:W-:Y:S01]  /*1c30*/  FMUL R56, R98, UR5 ;  /* 0x0000000562387c20 */ /* 0x000fe20008400000 */
[----:B------:R-:W-:Y:S02]  /*1c40*/  ISETP.GE.AND P3, PT, R32, R57, PT ;  /* 0x000000392000720c */ /* 0x000fe40003f66270 */
[----:B------:R-:W-:Y:S01]  /*1c50*/  FSEL R97, R86, -INF , P2 ;  /* 0xff80000056617808 */ /* 0x000fe20001000000 */
[----:B------:R-:W-:Y:S01]  /*1c60*/  FMUL R57, R99, UR5 ;  /* 0x0000000563397c20 */ /* 0x000fe20008400000 */
[----:B------:R-:W-:Y:S01]  /*1c70*/  ISETP.GE.AND P2, PT, R32, R106, PT ;  /* 0x0000006a2000720c */ /* 0x000fe20003f46270 */
[----:B------:R-:W-:Y:S01]  /*1c80*/  FMUL R106, R110, UR5 ;  /* 0x000000056e6a7c20 */ /* 0x000fe20008400000 */
[----:B------:R-:W-:-:S02]  /*1c90*/  FSEL R58, R58, -INF , P4 ;  /* 0xff8000003a3a7808 */ /* 0x000fc40002000000 */
[----:B0-----:R-:W-:-:S05]  /*1ca0*/  FMNMX R77, R68, R77, !PT ;  /* 0x0000004d444d7209 */ /* 0x001fca0007800000 */
[----:B------:R-:W0:Y:S01]  /*1cb0*/  SHFL.BFLY PT, R76, R77, 0x1, 0x1f ;  /* 0x0c201f004d4c7f89 */ /* 0x000e2200000e0000 */
[----:B------:R-:W-:Y:S01]  /*1cc0*/  FMUL R101, R111, UR5 ;  /* 0x000000056f657c20 */ /* 0x000fe20008400000 */
[----:B------:R-:W-:Y:S01]  /*1cd0*/  ISETP.GE.AND P4, PT, R32, R109, PT ;  /* 0x0000006d2000720c */ /* 0x000fe20003f86270 */
[----:B------:R-:W-:Y:S01]  /*1ce0*/  FMUL R87, R87, UR5 ;  /* 0x0000000557577c20 */ /* 0x000fe20008400000 */
[----:B------:R-:W-:Y:S02]  /*1cf0*/  FSEL R56, R56, -INF , P5 ;  /* 0xff80000038387808 */ /* 0x000fe40002800000 */
[----:B------:R-:W-:Y:S02]  /*1d00*/  ISETP.GE.AND P5, PT, R32, R163, PT ;  /* 0x000000a32000720c */ /* 0x000fe40003fa6270 */
[----:B------:R-:W-:Y:S02]  /*1d10*/  FSEL R57, R57, -INF , P6 ;  /* 0xff80000039397808 */ /* 0x000fe40003000000 */
[----:B------:R-:W-:-:S02]  /*1d20*/  FSEL R68, R82, -INF , P4 ;  /* 0xff80000052447808 */ /* 0x000fc40002000000 */
[----:B------:R-:W-:Y:S02]  /*1d30*/  FSEL R106, R106, -INF , P1 ;  /* 0xff8000006a6a7808 */ /* 0x000fe40000800000 */
[----:B------:R-:W-:Y:S02]  /*1d40*/  FSEL R101, R101, -INF , P0 ;  /* 0xff80000065657808 */ /* 0x000fe40000000000 */
[C---:B------:R-:W-:Y:S02]  /*1d50*/  ISETP.GE.AND P6, PT, R32.reuse, R59, PT ;  /* 0x0000003b2000720c */ /* 0x040fe40003fc6270 */
[----:B------:R-:W-:Y:S02]  /*1d60*/  ISETP.GE.AND P4, PT, R32, R60, PT ;  /* 0x0000003c2000720c */ /* 0x000fe40003f86270 */
[----:B------:R-:W-:Y:S02]  /*1d70*/  FSEL R59, R87, -INF , P3 ;  /* 0xff800000573b7808 */ /* 0x000fe40001800000 */
[----:B------:R-:W-:-:S02]  /*1d80*/  FSEL R60, R103, -INF , P5 ;  /* 0xff800000673c7808 */ /* 0x000fc40002800000 */
[C---:B------:R-:W-:Y:S02]  /*1d90*/  ISETP.GE.AND P3, PT, R32.reuse, R108, PT ;  /* 0x0000006c2000720c */ /* 0x040fe40003f66270 */
[C---:B------:R-:W-:Y:S02]  /*1da0*/  ISETP.GE.AND P5, PT, R32.reuse, R107, PT ;  /* 0x0000006b2000720c */ /* 0x040fe40003fa6270 */
[C---:B------:R-:W-:Y:S02]  /*1db0*/  ISETP.GE.AND P1, PT, R32.reuse, R104, PT ;  /* 0x000000682000720c */ /* 0x040fe40003f26270 */
[----:B------:R-:W-:Y:S02]  /*1dc0*/  ISETP.GE.AND P0, PT, R32, R85, PT ;  /* 0x000000552000720c */ /* 0x000fe40003f06270 */
[----:B------:R-:W-:-:S04]  /*1dd0*/  FMNMX R32, R106, R101, !PT ;  /* 0x000000656a207209 */ /* 0x000fc80007800000 */
[----:B------:R-:W-:Y:S02]  /*1de0*/  FMNMX R32, R97, R32, !PT ;  /* 0x0000002061207209 */ /* 0x000fe40007800000 */
[----:B0-----:R-:W-:Y:S02]  /*1df0*/  FMNMX R76, R77, R76, !PT ;  /* 0x0000004c4d4c7209 */ /* 0x001fe40007800000 */
[----:B------:R-:W-:Y:S02]  /*1e00*/  FMNMX R77, R59, R32, !PT ;  /* 0x000000203b4d7209 */ /* 0x000fe40007800000 */
[----:B------:R-:W-:Y:S02]  /*1e10*/  FMNMX R32, R76, R127, !PT ;  /* 0x0000007f4c207209 */ /* 0x000fe40007800000 */
[----:B------:R-:W-:-:S04]  /*1e20*/  FMNMX R77, R68, R77, !PT ;  /* 0x0000004d444d7209 */ /* 0x000fc80007800000 */
[----:B------:R-:W-:Y:S01]  /*1e30*/  FMNMX R77, R58, R77, !PT ;  /* 0x0000004d3a4d7209 */ /* 0x000fe20007800000 */
[----:B------:R-:W-:-:S03]  /*1e40*/  FADD R61, R61, -R32 ;  /* 0x800000203d3d7221 */ /* 0x000fc60000000000 */
[----:B------:R-:W-:Y:S01]  /*1e50*/  FMNMX R76, R56, R77, !PT ;  /* 0x0000004d384c7209 */ /* 0x000fe20007800000 */
[----:B------:R-:W-:Y:S01]  /*1e60*/  FMUL R83, R61, 1.4426950216293334961 ;  /* 0x3fb8aa3b3d537820 */ /* 0x000fe20000400000 */
[----:B------:R-:W-:Y:S01]  /*1e70*/  FADD R77, R55, -R32 ;  /* 0x80000020374d7221 */ /* 0x000fe20000000000 */
[----:B------:R-:W-:Y:S02]  /*1e80*/  FSEL R61, R102, -INF , P0 ;  /* 0xff800000663d7808 */ /* 0x000fe40000000000 */
[----:B------:R-:W-:Y:S01]  /*1e90*/  FMNMX R76, R57, R76, !PT ;  /* 0x0000004c394c7209 */ /* 0x000fe20007800000 */
[----:B------:R-:W-:-:S03]  /*1ea0*/  FMUL R87, R77, 1.4426950216293334961 ;  /* 0x3fb8aa3b4d577820 */ /* 0x000fc60000400000 */
[----:B------:R-:W-:Y:S02]  /*1eb0*/  FMNMX R77, R61, R76, !PT ;  /* 0x0000004c3d4d7209 */ /* 0x000fe40007800000 */
[----:B------:R-:W-:Y:S02]  /*1ec0*/  FSEL R85, R78, -INF , P6 ;  /* 0xff8000004e557808 */ /* 0x000fe40003000000 */
[----:B------:R-:W-:Y:S02]  /*1ed0*/  FMNMX R78, R60, R77, !PT ;  /* 0x0000004d3c4e7209 */ /* 0x000fe40007800000 */
[----:B------:R-:W-:Y:S02]  /*1ee0*/  FSEL R104, R79, -INF , P3 ;  /* 0xff8000004f687808 */ /* 0x000fe40001800000 */
[----:B------:R-:W-:Y:S02]  /*1ef0*/  FMNMX R77, R85, R78, !PT ;  /* 0x0000004e554d7209 */ /* 0x000fe40007800000 */
[----:B------:R-:W-:Y:S01]  /*1f00*/  FSEL R100, R70, -INF , P4 ;  /* 0xff80000046647808 */ /* 0x000fe20002000000 */
[--C-:B------:R-:W-:Y:S01]  /*1f10*/  FADD R70, R105, -R32.reuse ;  /* 0x8000002069467221 */ /* 0x100fe20000000000 */
[----:B------:R-:W-:Y:S01]  /*1f20*/  FMNMX R77, R104, R77, !PT ;  /* 0x0000004d684d7209 */ /* 0x000fe20007800000 */
[----:B------:R-:W-:Y:S01]  /*1f30*/  FADD R82, R62, -R32 ;  /* 0x800000203e527221 */ /* 0x000fe20000000000 */
[----:B------:R-:W-:Y:S01]  /*1f40*/  FMUL R76, R114, UR5 ;  /* 0x00000005724c7c20 */ /* 0x000fe20008400000 */
[----:B------:R0:W-:Y:S01]  /*1f50*/  MUFU.EX2 R62, R87 ;  /* 0x00000057003e7308 */ /* 0x0001e20000000800 */
[----:B------:R-:W-:Y:S01]  /*1f60*/  FMUL R103, R70, 1.4426950216293334961 ;  /* 0x3fb8aa3b46677820 */ /* 0x000fe20000400000 */
[----:B------:R-:W-:Y:S01]  /*1f70*/  FMNMX R70, R100, R77, !PT ;  /* 0x0000004d64467209 */ /* 0x000fe20007800000 */
[----:B------:R-:W-:Y:S01]  /*1f80*/  FMUL R86, R115, UR5 ;  /* 0x0000000573567c20 */ /* 0x000fe20008400000 */
[----:B------:R-:W-:-:S02]  /*1f90*/  FSEL R76, R76, -INF , P2 ;  /* 0xff8000004c4c7808 */ /* 0x000fc40001000000 */
[----:B0-----:R-:W-:-:S04]  /*1fa0*/  FSEL R87, R71, -INF , P5 ;  /* 0xff80000047577808 */ /* 0x001fc80002800000 */
[----:B------:R-:W-:Y:S02]  /*1fb0*/  FMNMX R71, R87, R70, !PT ;  /* 0x0000004657477209 */ /* 0x000fe40007800000 */
[----:B------:R-:W-:Y:S02]  /*1fc0*/  FSEL R86, R86, -INF , P1 ;  /* 0xff80000056567808 */ /* 0x000fe40000800000 */
[----:B------:R-:W-:Y:S01]  /*1fd0*/  FMNMX R71, R76, R71, !PT ;  /* 0x000000474c477209 */ /* 0x000fe20007800000 */
[----:B------:R-:W-:-:S03]  /*1fe0*/  FADD R33, R33, -R32 ;  /* 0x8000002021217221 */ /* 0x000fc60000000000 */
[----:B------:R-:W-:Y:S01]  /*1ff0*/  FMNMX R71, R86, R71, !PT ;  /* 0x0000004756477209 */ /* 0x000fe20007800000 */
[----:B------:R-:W-:Y:S01]  /*2000*/  FMUL R99, R33, 1.4426950216293334961 ;  /* 0x3fb8aa3b21637820 */ /* 0x000fe20000400000 */
[----:B------:R-:W-:-:S03]  /*2010*/  FADD R33, R36, -R32 ;  /* 0x8000002024217221 */ /* 0x000fc60000000000 */
[----:B------:R-:W0:Y:S01]  /*2020*/  SHFL.BFLY PT, R36, R71, 0x2, 0x1f ;  /* 0x0c401f0047247f89 */ /* 0x000e2200000e0000 */
[----:B------:R-:W-:-:S03]  /*2030*/  FMUL R79, R33, 1.4426950216293334961 ;  /* 0x3fb8aa3b214f7820 */ /* 0x000fc60000400000 */
[----:B----4-:R-:W-:Y:S04]  /*2040*/  STS.U16 [R0+UR6], R40 ;  /* 0x0000002800007988 */ /* 0x010fe80008000406 */
[----:B---3--:R-:W-:Y:S01]  /*2050*/  STS.U16 [R0+UR6+0x400], R45 ;  /* 0x0004002d00007988 */ /* 0x008fe20008000406 */
[----:B0-----:R-:W-:-:S05]  /*2060*/  FMNMX R33, R71, R36, !PT ;  /* 0x0000002447217209 */ /* 0x001fca0007800000 */
[----:B------:R-:W0:Y:S04]  /*2070*/  SHFL.BFLY PT, R70, R33, 0x1, 0x1f ;  /* 0x0c201f0021467f89 */ /* 0x000e2800000e0000 */
[----:B-----5:R-:W-:Y:S04]  /*2080*/  STS.U16 [R0+UR6+0x800], R51 ;  /* 0x0008003300007988 */ /* 0x020fe80008000406 */
[----:B--2---:R-:W-:Y:S04]  /*2090*/  STS.U16 [R0+UR6+0xc00], R49 ;  /* 0x000c003100007988 */ /* 0x004fe80008000406 */
[----:B------:R-:W-:Y:S04]  /*20a0*/  STS.U16 [R160+UR6+0x100], R46 ;  /* 0x0001002ea0007988 */ /* 0x000fe80008000406 */
[----:B------:R1:W-:Y:S04]  /*20b0*/  STS.U16 [R160+UR6+0x500], R34 ;  /* 0x00050022a0007988 */ /* 0x0003e80008000406 */
[----:B------:R-:W-:Y:S04]  /*20c0*/  STS.U16 [R160+UR6+0x900], R50 ;  /* 0x00090032a0007988 */ /* 0x000fe80008000406 */
[----:B------:R2:W-:Y:S04]  /*20d0*/  STS.U16 [R160+UR6+0xd00], R52 ;  /* 0x000d0034a0007988 */ /* 0x0005e80008000406 */
[----:B------:R-:W-:Y:S04]  /*20e0*/  STS.U16 [R164+UR6+0x200], R41 ;  /* 0x00020029a4007988 */ /* 0x000fe80008000406 */
[----:B------:R-:W-:Y:S04]  /*20f0*/  STS.U16 [R164+UR6+0x600], R47 ;  /* 0x0006002fa4007988 */ /* 0x000fe80008000406 */
[----:B------:R-:W-:Y:S04]  /*2100*/  STS.U16 [R164+UR6+0xa00], R43 ;  /* 0x000a002ba4007988 */ /* 0x000fe80008000406 */
[----:B------:R-:W-:Y:S04]  /*2110*/  STS.U16 [R164+UR6+0xe00], R53 ;  /* 0x000e0035a4007988 */ /* 0x000fe80008000406 */
[----:B------:R-:W-:Y:S04]  /*2120*/  STS.U16 [R162+UR6+0x300], R44 ;  /* 0x0003002ca2007988 */ /* 0x000fe80008000406 */
[----:B------:R-:W-:Y:S04]  /*2130*/  STS.U16 [R162+UR6+0x700], R48 ;  /* 0x00070030a2007988 */ /* 0x000fe80008000406 */
[----:B------:R-:W-:Y:S04]  /*2140*/  STS.U16 [R162+UR6+0xb00], R54 ;  /* 0x000b0036a2007988 */ /* 0x000fe80008000406 */
[----:B------:R-:W-:Y:S01]  /*2150*/  STS.U16 [R162+UR6+0xf00], R42 ;  /* 0x000f002aa2007988 */ /* 0x000fe20008000406 */
[--C-:B------:R-:W-:Y:S01]  /*2160*/  FADD R37, R37, -R32.reuse ;  /* 0x8000002025257221 */ /* 0x100fe20000000000 */
[----:B0-----:R-:W-:Y:S01]  /*2170*/  FMNMX R33, R33, R70, !PT ;  /* 0x0000004621217209 */ /* 0x001fe20007800000 */
[----:B------:R-:W-:-:S02]  /*2180*/  FADD R35, R35, -R32 ;  /* 0x8000002023237221 */ /* 0x000fc40000000000 */
[----:B------:R-:W-:Y:S01]  /*2190*/  FMUL R37, R37, 1.4426950216293334961 ;  /* 0x3fb8aa3b25257820 */ /* 0x000fe20000400000 */
[----:B------:R-:W-:Y:S01]  /*21a0*/  FMNMX R33, R33, R126, !PT ;  /* 0x0000007e21217209 */ /* 0x000fe20007800000 */
[----:B------:R-:W-:Y:S01]  /*21b0*/  FADD R63, R63, -R32 ;  /* 0x800000203f3f7221 */ /* 0x000fe20000000000 */
[----:B------:R-:W-:Y:S01]  /*21c0*/  IMAD R78, R165, 0x90, RZ ;  /* 0x00000090a54e7824 */ /* 0x000fe200078e02ff */
[----:B------:R0:W-:Y:S02]  /*21d0*/  MUFU.EX2 R77, R37 ;  /* 0x00000025004d7308 */ /* 0x0001e40000000800 */
[----:B------:R-:W-:Y:S01]  /*21e0*/  FMUL R63, R63, 1.4426950216293334961 ;  /* 0x3fb8aa3b3f3f7820 */ /* 0x000fe20000400000 */
[----:B-1----:R-:W-:Y:S01]  /*21f0*/  FADD R34, -R33, R126 ;  /* 0x0000007e21227221 */ /* 0x002fe20000000100 */
[----:B------:R-:W-:Y:S01]  /*2200*/  FADD R106, R106, -R33 ;  /* 0x800000216a6a7221 */ /* 0x000fe20000000000 */
[----:B------:R-:W-:Y:S01]  /*2210*/  LOP3.LUT R78, R78, 0x30, R161, 0x78, !PT ;  /* 0x000000304e4e7812 */ /* 0x000fe200078e78a1 */
[----:B------:R-:W-:Y:S01]  /*2220*/  BAR.SYNC.DEFER_BLOCKING 0x0 ;  /* 0x0000000000007b1d */ /* 0x000fe20000010000 */
[----:B0-----:R-:W-:Y:S01]  /*2230*/  FMUL R37, R35, 1.4426950216293334961 ;  /* 0x3fb8aa3b23257820 */ /* 0x001fe20000400000 */
[----:B------:R-:W-:Y:S01]  /*2240*/  FADD R35, -R32, R127 ;  /* 0x0000007f20237221 */ /* 0x000fe20000000100 */
[----:B------:R-:W-:Y:S01]  /*2250*/  FADD R36, R80, -R32 ;  /* 0x8000002050247221 */ /* 0x000fe20000000000 */
[----:B------:R-:W-:-:S02]  /*2260*/  FADD R101, R101, -R33 ;  /* 0x8000002165657221 */ /* 0x000fc40000000000 */
[----:B------:R0:W-:Y:S01]  /*2270*/  MUFU.EX2 R80, R63 ;  /* 0x0000003f00507308 */ /* 0x0001e20000000800 */
[----:B------:R-:W-:Y:S01]  /*2280*/  FMUL R35, R35, 1.4426950216293334961 ;  /* 0x3fb8aa3b23237820 */ /* 0x000fe20000400000 */
[----:B------:R-:W-:Y:S01]  /*2290*/  FMUL R34, R34, 1.4426950216293334961 ;  /* 0x3fb8aa3b22227820 */ /* 0x000fe20000400000 */
[----:B------:R-:W-:Y:S01]  /*22a0*/  FMUL R101, R101, 1.4426950216293334961 ;  /* 0x3fb8aa3b65657820 */ /* 0x000fe20000400000 */
[----:B0-----:R-:W-:-:S04]  /*22b0*/  FMUL R63, R106, 1.4426950216293334961 ;  /* 0x3fb8aa3b6a3f7820 */ /* 0x001fc80000400000 */
[----:B------:R-:W-:Y:S01]  /*22c0*/  MUFU.EX2 R35, R35 ;  /* 0x0000002300237308 */ /* 0x000fe20000000800 */
[----:B------:R-:W0:Y:S07]  /*22d0*/  LDSM.16.M88.4 R48, [R78+UR6] ;  /* 0x000000064e30783b */ /* 0x000e2e0008000200 */
[----:B------:R-:W1:Y:S01]  /*22e0*/  MUFU.EX2 R34, R34 ;  /* 0x0000002200227308 */ /* 0x000e620000000800 */
[--C-:B------:R-:W-:Y:S01]  /*22f0*/  FADD R97, R97, -R33.reuse ;  /* 0x8000002161617221 */ /* 0x100fe20000000000 */
[----:B------:R-:W-:Y:S01]  /*2300*/  FADD R59, R59, -R33 ;  /* 0x800000213b3b7221 */ /* 0x000fe20000000000 */
[--C-:B------:R-:W-:Y:S01]  /*2310*/  FADD R81, R81, -R32.reuse ;  /* 0x8000002051517221 */ /* 0x100fe20000000000 */
[----:B------:R-:W3:Y:S04]  /*2320*/  LDSM.16.M88.4 R40, [R78+UR6+0x800] ;  /* 0x000800064e28783b */ /* 0x000ee80008000200 */
[----:B------:R-:W4:Y:S01]  /*2330*/  MUFU.EX2 R55, R83 ;  /* 0x0000005300377308 */ /* 0x000f220000000800 */
[----:B------:R-:W-:Y:S01]  /*2340*/  FADD R39, R39, -R32 ;  /* 0x8000002027277221 */ /* 0x000fe20000000000 */
[----:B------:R-:W5:Y:S06]  /*2350*/  LDSM.16.M88.4 R44, [R78+UR6+0x400] ;  /* 0x000400064e2c783b */ /* 0x000f6c0008000200 */
[----:B------:R-:W-:Y:S01]  /*2360*/  MUFU.EX2 R63, R63 ;  /* 0x0000003f003f7308 */ /* 0x000fe20000000800 */
[----:B------:R-:W-:-:S07]  /*2370*/  FMUL R82, R82, 1.4426950216293334961 ;  /* 0x3fb8aa3b52527820 */ /* 0x000fce0000400000 */
[----:B--2---:R-:W2:Y:S01]  /*2380*/  MUFU.EX2 R52, R101 ;  /* 0x0000006500347308 */ /* 0x004ea20000000800 */
[----:B------:R-:W-:Y:S01]  /*2390*/  FMUL R97, R97, 1.4426950216293334961 ;  /* 0x3fb8aa3b61617820 */ /* 0x000fe20000400000 */
[----:B------:R-:W-:Y:S01]  /*23a0*/  FMUL R59, R59, 1.4426950216293334961 ;  /* 0x3fb8aa3b3b3b7820 */ /* 0x000fe20000400000 */
[----:B------:R-:W-:Y:S01]  /*23b0*/  FMUL R81, R81, 1.4426950216293334961 ;  /* 0x3fb8aa3b51517820 */ /* 0x000fe20000400000 */
[--C-:B------:R-:W-:Y:S01]  /*23c0*/  FADD R69, R69, -R32.reuse ;  /* 0x8000002045457221 */ /* 0x100fe20000000000 */
[--C-:B------:R-:W-:Y:S01]  /*23d0*/  FADD R68, R68, -R33.reuse ;  /* 0x8000002144447221 */ /* 0x100fe20000000000 */
[----:B------:R-:W-:Y:S01]  /*23e0*/  FMUL R39, R39, 1.4426950216293334961 ;  /* 0x3fb8aa3b27277820 */ /* 0x000fe20000400000 */
[----:B------:R-:W-:Y:S01]  /*23f0*/  FADD R96, R96, -R32 ;  /* 0x8000002060607221 */ /* 0x000fe20000000000 */
[----:B------:R-:W-:Y:S01]  /*2400*/  MUFU.EX2 R105, R82 ;  /* 0x0000005200697308 */ /* 0x000fe20000000800 */
[--C-:B------:R-:W-:Y:S01]  /*2410*/  FADD R58, R58, -R33.reuse ;  /* 0x800000213a3a7221 */ /* 0x100fe20000000000 */
[----:B------:R-:W-:Y:S01]  /*2420*/  FADD R56, R56, -R33 ;  /* 0x8000002138387221 */ /* 0x000fe20000000000 */
[----:B------:R-:W-:Y:S01]  /*2430*/  FMUL R69, R69, 1.4426950216293334961 ;  /* 0x3fb8aa3b45457820 */ /* 0x000fe20000400000 */
[----:B------:R-:W-:-:S04]  /*2440*/  FMUL R68, R68, 1.4426950216293334961 ;  /* 0x3fb8aa3b44447820 */ /* 0x000fc80000400000 */
[----:B------:R-:W0:Y:S01]  /*2450*/  MUFU.EX2 R103, R103 ;  /* 0x0000006700677308 */ /* 0x000e220000000800 */
[----:B------:R-:W-:Y:S01]  /*2460*/  FMUL R102, R58, 1.4426950216293334961 ;  /* 0x3fb8aa3b3a667820 */ /* 0x000fe20000400000 */
[----:B-1----:R-:W-:-:S06]  /*2470*/  FMUL R58, R34, R74 ;  /* 0x0000004a223a7220 */ /* 0x002fcc0000400000 */
[----:B------:R-:W-:Y:S01]  /*2480*/  MUFU.EX2 R106, R97 ;  /* 0x00000061006a7308 */ /* 0x000fe20000000800 */
[----:B----4-:R-:W-:-:S07]  /*2490*/  FADD R74, R55, R62 ;  /* 0x0000003e374a7221 */ /* 0x010fce0000000000 */
[----:B------:R-:W1:Y:S08]  /*24a0*/  MUFU.EX2 R107, R59 ;  /* 0x0000003b006b7308 */ /* 0x000e700000000800 */
[----:B------:R4:W5:Y:S02]  /*24b0*/  MUFU.EX2 R98, R81 ;  /* 0x0000005100627308 */ /* 0x0009640000000800 */
[----:B----4-:R-:W-:Y:S01]  /*24c0*/  FMUL R81, R36, 1.4426950216293334961 ;  /* 0x3fb8aa3b24517820 */ /* 0x010fe20000400000 */
[----:B------:R-:W-:-:S05]  /*24d0*/  FMUL R36, R96, 1.4426950216293334961 ;  /* 0x3fb8aa3b60247820 */ /* 0x000fca0000400000 */
[----:B------:R-:W-:Y:S01]  /*24e0*/  MUFU.EX2 R83, R39 ;  /* 0x0000002700537308 */ /* 0x000fe20000000800 */
[----:B------:R-:W-:Y:S01]  /*24f0*/  FMUL R96, R56, 1.4426950216293334961 ;  /* 0x3fb8aa3b38607820 */ /* 0x000fe20000400000 */
[----:B------:R-:W-:Y:S01]  /*2500*/  FMUL R56, R35, R72 ;  /* 0x0000004823387220 */ /* 0x000fe20000400000 */
[----:B--2---:R-:W-:-:S05]  /*2510*/  FADD R72, R63, R52 ;  /* 0x000000343f487221 */ /* 0x004fca0000000000 */
[----:B------:R2:W-:Y:S01]  /*2520*/  MUFU.EX2 R39, R69 ;  /* 0x0000004500277308 */ /* 0x0005e20000000800 */
[----:B------:R-:W-:-:S07]  /*2530*/  FADD R57, R57, -R33 ;  /* 0x8000002139397221 */ /* 0x000fce0000000000 */
[----:B------:R4:W5:Y:S01]  /*2540*/  MUFU.EX2 R101, R68 ;  /* 0x0000004400657308 */ /* 0x0009620000000800 */
[----:B--2---:R-:W-:Y:S02]  /*2550*/  F2FP.BF16.F32.PACK_AB R69, R52, R63 ;  /* 0x0000003f3445723e */ /* 0x004fe400000010ff */
[----:B----4-:R-:W-:Y:S02]  /*2560*/  F2FP.BF16.F32.PACK_AB R68, R62, R55 ;  /* 0x000000373e44723e */ /* 0x010fe400000010ff */
[----:B------:R-:W2:Y:S01]  /*2570*/  LDSM.16.M88.4 R52, [R78+UR6+0xc00] ;  /* 0x000c00064e34783b */ /* 0x000ea20008000200 */
[----:B------:R-:W-:Y:S01]  /*2580*/  FADD R38, R38, -R32 ;  /* 0x8000002026267221 */ /* 0x000fe20000000000 */
[----:B------:R-:W-:Y:S01]  /*2590*/  FMUL R97, R57, 1.4426950216293334961 ;  /* 0x3fb8aa3b39617820 */ /* 0x000fe20000400000 */
[----:B------:R-:W-:Y:S01]  /*25a0*/  FMUL R57, R35, R73 ;  /* 0x0000004923397220 */ /* 0x000fe20000400000 */
[----:B------:R-:W-:Y:S01]  /*25b0*/  FMUL R59, R34, R75 ;  /* 0x0000004b223b7220 */ /* 0x000fe20000400000 */
[----:B0-----:R-:W-:-:S02]  /*25c0*/  F2FP.BF16.F32.PACK_AB R70, R103, R105 ;  /* 0x000000696746723e */ /* 0x001fc400000010ff */
[----:B-1----:R-:W-:Y:S01]  /*25d0*/  F2FP.BF16.F32.PACK_AB R71, R107, R106 ;  /* 0x0000006a6b47723e */ /* 0x002fe200000010ff */
[----:B------:R-:W-:Y:S01]  /*25e0*/  FMUL R38, R38, 1.4426950216293334961 ;  /* 0x3fb8aa3b26267820 */ /* 0x000fe20000400000 */
[----:B------:R-:W-:Y:S01]  /*25f0*/  FADD R84, R84, -R32 ;  /* 0x8000002054547221 */ /* 0x000fe20000000000 */
[----:B------:R-:W-:Y:S01]  /*2600*/  FADD R61, R61, -R33 ;  /* 0x800000213d3d7221 */ /* 0x000fe20000000000 */
[----:B------:R-:W0:Y:S01]  /*2610*/  MUFU.EX2 R99, R99 ;  /* 0x0000006300637308 */ /* 0x000e220000000800 */
[C---:B------:R-:W-:Y:S02]  /*2620*/  FMUL R62, R34.reuse, R66 ;  /* 0x00000042223e7220 */ /* 0x040fe40000400000 */
[----:B------:R-:W-:Y:S01]  /*2630*/  HMMA.16816.F32.BF16 R56, R68, R48, R56 ;  /* 0x000000304438723c */ /* 0x000fe20000041838 */
[----:B------:R-:W-:-:S04]  /*2640*/  FMUL R63, R34, R67 ;  /* 0x00000043223f7220 */ /* 0x000fc80000400000 */
[----:B------:R-:W1:Y:S02]  /*2650*/  MUFU.EX2 R102, R102 ;  /* 0x0000006600667308 */ /* 0x000e640000000800 */
[----:B------:R-:W-:Y:S01]  /*2660*/  FADD R48, R60, -R33 ;  /* 0x800000213c307221 */ /* 0x000fe20000000000 */
[----:B------:R-:W-:Y:S01]  /*2670*/  FMUL R60, R35, R64 ;  /* 0x00000040233c7220 */ /* 0x000fe20000400000 */
[----:B------:R-:W-:-:S04]  /*2680*/  FADD R74, R105, R74 ;  /* 0x0000004a694a7221 */ /* 0x000fc80000000000 */
[----:B------:R4:W-:Y:S01]  /*2690*/  MUFU.EX2 R82, R38 ;  /* 0x0000002600527308 */ /* 0x0009e20000000800 */
[----:B------:R-:W-:Y:S01]  /*26a0*/  FMUL R64, R35, R88 ;  /* 0x0000005823407220 */ /* 0x000fe20000400000 */
[C---:B------:R-:W-:Y:S01]  /*26b0*/  FMUL R66, R34.reuse, R90 ;  /* 0x0000005a22427220 */ /* 0x040fe20000400000 */
[----:B------:R-:W-:Y:S01]  /*26c0*/  FMUL R67, R34, R91 ;  /* 0x0000005b22437220 */ /* 0x000fe20000400000 */
[----:B------:R-:W-:Y:S01]  /*26d0*/  FADD R72, R106, R72 ;  /* 0x000000486a487221 */ /* 0x000fe20000000000 */
[----:B----4-:R-:W-:Y:S01]  /*26e0*/  FMUL R38, R84, 1.4426950216293334961 ;  /* 0x3fb8aa3b54267820 */ /* 0x010fe20000400000 */
[----:B------:R-:W-:Y:S02]  /*26f0*/  FMUL R84, R61, 1.4426950216293334961 ;  /* 0x3fb8aa3b3d547820 */ /* 0x000fe40000400000 */
[----:B------:R-:W4:Y:S01]  /*2700*/  MUFU.EX2 R79, R79 ;  /* 0x0000004f004f7308 */ /* 0x000f220000000800 */
[C---:B------:R-:W-:Y:S01]  /*2710*/  FMUL R61, R35.reuse, R65 ;  /* 0x00000041233d7220 */ /* 0x040fe20000400000 */
[----:B------:R-:W-:Y:S01]  /*2720*/  FMUL R65, R35, R89 ;  /* 0x0000005923417220 */ /* 0x000fe20000400000 */
[----:B------:R-:W-:-:S05]  /*2730*/  FMUL R49, R48, 1.4426950216293334961 ;  /* 0x3fb8aa3b30317820 */ /* 0x000fca0000400000 */
[----:B------:R-:W2:Y:S01]  /*2740*/  MUFU.EX2 R96, R96 ;  /* 0x0000006000607308 */ /* 0x000ea20000000800 */
[----:B------:R-:W-:Y:S01]  /*2750*/  FADD R103, R103, R74 ;  /* 0x0000004a67677221 */ /* 0x000fe20000000000 */
[----:B------:R-:W-:-:S06]  /*2760*/  FADD R72, R107, R72 ;  /* 0x000000486b487221 */ /* 0x000fcc0000000000 */
[----:B------:R-:W2:Y:S01]  /*2770*/  MUFU.EX2 R97, R97 ;  /* 0x0000006100617308 */ /* 0x000ea20000000800 */
[--C-:B------:R-:W-:Y:S01]  /*2780*/  FADD R48, R85, -R33.reuse ;  /* 0x8000002155307221 */ /* 0x100fe20000000000 */
[----:B---3--:R-:W-:Y:S01]  /*2790*/  HMMA.16816.F32.BF16 R64, R68, R40, R64 ;  /* 0x000000284440723c */ /* 0x008fe20000041840 */
[----:B------:R-:W-:-:S05]  /*27a0*/  FADD R104, R104, -R33 ;  /* 0x8000002168687221 */ /* 0x000fca0000000000 */
[----:B------:R-:W3:Y:S01]  /*27b0*/  MUFU.EX2 R84, R84 ;  /* 0x0000005400547308 */ /* 0x000ee20000000800 */
[----:B-----5:R-:W-:Y:S01]  /*27c0*/  HMMA.16816.F32.BF16 R60, R68, R44, R60 ;  /* 0x0000002c443c723c */ /* 0x020fe2000004183c */
[----:B------:R-:W-:Y:S01]  /*27d0*/  FADD R40, R98, R103 ;  /* 0x0000006762287221 */ /* 0x000fe20000000000 */
[----:B------:R-:W-:Y:S01]  /*27e0*/  FADD R41, R101, R72 ;  /* 0x0000004865297221 */ /* 0x000fe20000000000 */
[----:B------:R-:W-:-:S04]  /*27f0*/  FMUL R92, R35, R92 ;  /* 0x0000005c235c7220 */ /* 0x000fc80000400000 */
[----:B------:R-:W-:Y:S01]  /*2800*/  FMUL R44, R48, 1.4426950216293334961 ;  /* 0x3fb8aa3b302c7820 */ /* 0x000fe20000400000 */
[----:B------:R5:W3:Y:S01]  /*2810*/  MUFU.EX2 R85, R49 ;  /* 0x0000003100557308 */ /* 0x000ae20000000800 */
[----:B0-----:R-:W-:Y:S01]  /*2820*/  FADD R40, R99, R40 ;  /* 0x0000002863287221 */ /* 0x001fe20000000000 */
[----:B-1----:R-:W-:Y:S01]  /*2830*/  FADD R41, R102, R41 ;  /* 0x0000002966297221 */ /* 0x002fe20000000000 */
[----:B------:R-:W-:Y:S01]  /*2840*/  FMUL R45, R104, 1.4426950216293334961 ;  /* 0x3fb8aa3b682d7820 */ /* 0x000fe20000400000 */
[----:B------:R-:W-:Y:S01]  /*2850*/  FMUL R93, R35, R93 ;  /* 0x0000005d235d7220 */ /* 0x000fe20000400000 */
[C---:B------:R-:W-:Y:S01]  /*2860*/  FMUL R94, R34.reuse, R94 ;  /* 0x0000005e225e7220 */ /* 0x040fe20000400000 */
[----:B------:R-:W-:Y:S01]  /*2870*/  FMUL R95, R34, R95 ;  /* 0x0000005f225f7220 */ /* 0x000fe20000400000 */
[----:B------:R-:W-:Y:S01]  /*2880*/  FADD R100, R100, -R33 ;  /* 0x8000002164647221 */ /* 0x000fe20000000000 */
[----:B------:R-:W0:Y:S01]  /*2890*/  MUFU.EX2 R44, R44 ;  /* 0x0000002c002c7308 */ /* 0x000e220000000800 */
[----:B------:R-:W-:Y:S01]  /*28a0*/  F2FP.BF16.F32.PACK_AB R72, R99, R98 ;  /* 0x000000626348723e */ /* 0x000fe200000010ff */
[----:B----4-:R-:W-:Y:S01]  /*28b0*/  FADD R40, R79, R40 ;  /* 0x000000284f287221 */ /* 0x010fe20000000000 */
[----:B------:R-:W-:Y:S01]  /*28c0*/  F2FP.BF16.F32.PACK_AB R73, R102, R101 ;  /* 0x000000656649723e */ /* 0x000fe200000010ff */
[----:B--2---:R-:W-:Y:S01]  /*28d0*/  FADD R48, R96, R41 ;  /* 0x0000002960307221 */ /* 0x004fe20000000000 */
[----:B------:R-:W-:Y:S01]  /*28e0*/  F2FP.BF16.F32.PACK_AB R74, R77, R79 ;  /* 0x0000004f4d4a723e */ /* 0x000fe200000010ff */
[----:B------:R-:W-:Y:S01]  /*28f0*/  FADD R87, R87, -R33 ;  /* 0x8000002157577221 */ /* 0x000fe20000000000 */
[----:B------:R-:W-:Y:S01]  /*2900*/  F2FP.BF16.F32.PACK_AB R75, R97, R96 ;  /* 0x00000060614b723e */ /* 0x000fe200000010ff */
[----:B------:R-:W1:Y:S01]  /*2910*/  MUFU.EX2 R81, R81 ;  /* 0x0000005100517308 */ /* 0x000e620000000800 */
[----:B------:R-:W-:Y:S01]  /*2920*/  FMUL R100, R100, 1.4426950216293334961 ;  /* 0x3fb8aa3b64647820 */ /* 0x000fe20000400000 */
[----:B------:R-:W-:Y:S01]  /*2930*/  HMMA.16816.F32.BF16 R68, R68, R52, R92 ;  /* 0x000000344444723c */ /* 0x000fe2000004185c */
[----:B-----5:R-:W-:Y:S01]  /*2940*/  FADD R49, R77, R40 ;  /* 0x000000284d317221 */ /* 0x020fe20000000000 */
[----:B------:R-:W-:Y:S01]  /*2950*/  FADD R97, R97, R48 ;  /* 0x0000003061617221 */ /* 0x000fe20000000000 */
[----:B------:R-:W-:-:S03]  /*2960*/  LOP3.LUT R98, R78, 0x40, RZ, 0x3c, !PT ;  /* 0x000000404e627812 */ /* 0x000fc600078e3cff */
[----:B------:R-:W2:Y:S01]  /*2970*/  MUFU.EX2 R45, R45 ;  /* 0x0000002d002d7308 */ /* 0x000ea20000000800 */
[----:B------:R-:W-:Y:S01]  /*2980*/  FMUL R53, R87, 1.4426950216293334961 ;  /* 0x3fb8aa3b57357820 */ /* 0x000fe20000400000 */
[----:B------:R-:W-:Y:S01]  /*2990*/  FADD R40, R76, -R33 ;  /* 0x800000214c287221 */ /* 0x000fe20000000000 */
[----:B------:R-:W-:Y:S01]  /*29a0*/  FADD R48, R82, R49 ;  /* 0x0000003152307221 */ /* 0x000fe20000000000 */
[----:B------:R-:W-:Y:S01]  /*29b0*/  HMMA.16816.F32.BF16 R76, R72, R50, R56 ;  /* 0x00000032484c723c */ /* 0x000fe20000041838 */
[----:B------:R-:W-:Y:S03]  /*29c0*/  LDSM.16.M88.4 R56, [R98+UR6] ;  /* 0x000000066238783b */ /* 0x000fe60008000200 */
[----:B------:R-:W4:Y:S01]  /*29d0*/  MUFU.EX2 R52, R100 ;  /* 0x0000006400347308 */ /* 0x000f220000000800 */
[----:B------:R-:W-:Y:S02]  /*29e0*/  FMUL R41, R40, 1.4426950216293334961 ;  /* 0x3fb8aa3b28297820 */ /* 0x000fe40000400000 */
[----:B---3--:R-:W-:Y:S01]  /*29f0*/  FADD R50, R84, R97 ;  /* 0x0000006154327221 */ /* 0x008fe20000000000 */
[----:B------:R-:W-:Y:S01]  /*2a00*/  FADD R40, R86, -R33 ;  /* 0x8000002156287221 */ /* 0x000fe20000000000 */
[----:B------:R-:W-:-:S02]  /*2a10*/  FADD R87, R83, R48 ;  /* 0x0000003053577221 */ /* 0x000fc40000000000 */
[----:B------:R-:W-:Y:S01]  /*2a20*/  FADD R89, R85, R50 ;  /* 0x0000003255597221 */ /* 0x000fe20000000000 */
[----:B------:R-:W3:Y:S01]  /*2a30*/  MUFU.EX2 R38, R38 ;  /* 0x0000002600267308 */ /* 0x000ee20000000800 */
[----:B------:R-:W-:Y:S01]  /*2a40*/  FMUL R40, R40, 1.4426950216293334961 ;  /* 0x3fb8aa3b28287820 */ /* 0x000fe20000400000 */
[----:B------:R-:W-:Y:S01]  /*2a50*/  FADD R92, R80, R87 ;  /* 0x00000057505c7221 */ /* 0x000fe20000000000 */
[----:B0-----:R-:W-:-:S05]  /*2a60*/  FADD R94, R44, R89 ;  /* 0x000000592c5e7221 */ /* 0x001fca0000000000 */
[----:B------:R-:W-:Y:S08]  /*2a70*/  MUFU.EX2 R36, R36 ;  /* 0x0000002400247308 */ /* 0x000ff00000000800 */
[----:B------:R-:W0:Y:S01]  /*2a80*/  MUFU.EX2 R53, R53 ;  /* 0x0000003500357308 */ /* 0x000e220000000800 */
[----:B-1----:R-:W-:Y:S01]  /*2a90*/  FADD R96, R81, R92 ;  /* 0x0000005c51607221 */ /* 0x002fe20000000000 */
[----:B--2---:R-:W-:Y:S01]  /*2aa0*/  FADD R97, R45, R94 ;  /* 0x0000005e2d617221 */ /* 0x004fe20000000000 */
[----:B------:R-:W-:Y:S01]  /*2ab0*/  HMMA.16816.F32.BF16 R60, R72, R46, R60 ;  /* 0x0000002e483c723c */ /* 0x000fe2000004183c */
[----:B------:R-:W-:Y:S04]  /*2ac0*/  LDSM.16.M88.4 R48, [R98+UR6+0x400] ;  /* 0x000400066230783b */ /* 0x000fe80008000200 */
[----:B------:R1:W2:Y:S01]  /*2ad0*/  MUFU.EX2 R86, R41 ;  /* 0x0000002900567308 */ /* 0x0002a20000000800 */
[----:B------:R-:W-:Y:S01]  /*2ae0*/  LDSM.16.M88.4 R88, [R98+UR6+0x800] ;  /* 0x000800066258783b */ /* 0x000fe20008000200 */
[----:B----4-:R-:W-:-:S03]  /*2af0*/  FADD R46, R52, R97 ;  /* 0x00000061342e7221 */ /* 0x010fc60000000000 */
[----:B------:R-:W-:Y:S03]  /*2b00*/  LDSM.16.M88.4 R92, [R98+UR6+0xc00] ;  /* 0x000c0006625c783b */ /* 0x000fe60008000200 */
[----:B------:R-:W4:Y:S01]  /*2b10*/  MUFU.EX2 R37, R37 ;  /* 0x0000002500257308 */ /* 0x000f220000000800 */
[----:B-1----:R-:W-:-:S07]  /*2b20*/  FADD R41, R39, R96 ;  /* 0x0000006027297221 */ /* 0x002fce0000000000 */
[----:B------:R2:W1:Y:S01]  /*2b30*/  MUFU.EX2 R87, R40 ;  /* 0x0000002800577308 */ /* 0x0004620000000800 */
[----:B---3--:R-:W-:Y:S01]  /*2b40*/  FADD R41, R38, R41 ;  /* 0x0000002926297221 */ /* 0x008fe20000000000 */
[----:B0-----:R-:W-:-:S03]  /*2b50*/  FADD R47, R53, R46 ;  /* 0x0000002e352f7221 */ /* 0x001fc60000000000 */
[----:B------:R-:W-:Y:S01]  /*2b60*/  FADD R96, R36, R41 ;  /* 0x0000002924607221 */ /* 0x000fe20000000000 */
[----:B--2---:R-:W-:-:S03]  /*2b70*/  FADD R40, R86, R47 ;  /* 0x0000002f56287221 */ /* 0x004fc60000000000 */
[----:B----4-:R-:W-:Y:S01]  /*2b80*/  FADD R96, R37, R96 ;  /* 0x0000006025607221 */ /* 0x010fe20000000000 */
[----:B------:R-:W-:Y:S01]  /*2b90*/  HMMA.16816.F32.BF16 R68, R72, R54, R68 ;  /* 0x000000364844723c */ /* 0x000fe20000041844 */
[----:B-1----:R-:W-:-:S03]  /*2ba0*/  FADD R97, R87, R40 ;  /* 0x0000002857617221 */ /* 0x002fc60000000000 */
[----:B------:R-:W0:Y:S04]  /*2bb0*/  SHFL.BFLY PT, R55, R96, 0x2, 0x1f ;  /* 0x0c401f0060377f89 */ /* 0x000e2800000e0000 */
[----:B------:R-:W1:Y:S01]  /*2bc0*/  SHFL.BFLY PT, R54, R97, 0x2, 0x1f ;  /* 0x0c401f0061367f89 */ /* 0x000e6200000e0000 */
[----:B------:R-:W2:Y:S01]  /*2bd0*/  S2R R112, SR_CTAID.X ;  /* 0x0000000000707919 */ /* 0x000ea20000002500 */
[----:B------:R-:W-:Y:S01]  /*2be0*/  HMMA.16816.F32.BF16 R64, R72, R42, R64 ;  /* 0x0000002a4840723c */ /* 0x000fe20000041840 */
[----:B------:R-:W-:Y:S02]  /*2bf0*/  F2FP.BF16.F32.PACK_AB R40, R83, R82 ;  /* 0x000000525328723e */ /* 0x000fe400000010ff */
[----:B------:R-:W-:-:S04]  /*2c00*/  F2FP.BF16.F32.PACK_AB R41, R85, R84 ;  /* 0x000000545529723e */ /* 0x000fc800000010ff */
[----:B------:R-:W-:Y:S02]  /*2c10*/  F2FP.BF16.F32.PACK_AB R42, R81, R80 ;  /* 0x00000050512a723e */ /* 0x000fe400000010ff */
[----:B------:R-:W-:Y:S01]  /*2c20*/  F2FP.BF16.F32.PACK_AB R43, R45, R44 ;  /* 0x0000002c2d2b723e */ /* 0x000fe200000010ff */
[----:B0-----:R-:W-:Y:S01]  /*2c30*/  FADD R55, R96, R55 ;  /* 0x0000003760377221 */ /* 0x001fe20000000000 */
[----:B-1----:R-:W-:-:S05]  /*2c40*/  FADD R54, R97, R54 ;  /* 0x0000003661367221 */ /* 0x002fca0000000000 */
[C---:B------:R-:W-:Y:S01]  /*2c50*/  HMMA.16816.F32.BF16 R60, R40.reuse, R48, R60 ;  /* 0x00000030283c723c */ /* 0x040fe2000004183c */
[----:B------:R-:W0:Y:S04]  /*2c60*/  SHFL.BFLY PT, R48, R55, 0x1, 0x1f ;  /* 0x0c201f0037307f89 */ /* 0x000e2800000e0000 */
[----:B------:R-:W1:Y:S01]  /*2c70*/  SHFL.BFLY PT, R49, R54, 0x1, 0x1f ;  /* 0x0c201f0036317f89 */ /* 0x000e6200000e0000 */
[C---:B------:R-:W-:Y:S06]  /*2c80*/  HMMA.16816.F32.BF16 R76, R40.reuse, R56, R76 ;  /* 0x00000038284c723c */ /* 0x040fec000004184c */
[----:B------:R-:W-:Y:S01]  /*2c90*/  HMMA.16816.F32.BF16 R44, R40, R88, R64 ;  /* 0x00000058282c723c */ /* 0x000fe20000041840 */
[----:B--2---:R-:W-:-:S05]  /*2ca0*/  IMAD.SHL.U32 R112, R112, 0x20, RZ ;  /* 0x0000002070707824 */ /* 0x004fca00078e00ff */
[----:B------:R-:W-:Y:S01]  /*2cb0*/  HMMA.16816.F32.BF16 R68, R40, R92, R68 ;  /* 0x0000005c2844723c */ /* 0x000fe20000041844 */
[----:B------:R-:W-:Y:S01]  /*2cc0*/  UIADD3 UR4, UR4, 0x40, URZ ;  /* 0x0000004004047890 */ /* 0x000fe2000fffe03f */
[----:B------:R-:W-:-:S05]  /*2cd0*/  VIADD R112, R112, 0x20 ;  /* 0x0000002070707836 */ /* 0x000fca0000000000 */
[----:B------:R-:W-:Y:S02]  /*2ce0*/  ISETP.LE.AND P0, PT, R112, UR4, PT ;  /* 0x0000000470007c0c */ /* 0x000fe4000bf03270 */
[----:B------:R-:W-:Y:S02]  /*2cf0*/  F2FP.BF16.F32.PACK_AB R40, R38, R39 ;  /* 0x000000272628723e */ /* 0x000fe400000010ff */
[----:B------:R-:W-:Y:S02]  /*2d00*/  F2FP.BF16.F32.PACK_AB R41, R53, R52 ;  /* 0x000000343529723e */ /* 0x000fe400000010ff */
[----:B------:R-:W-:Y:S02]  /*2d10*/  F2FP.BF16.F32.PACK_AB R42, R37, R36 ;  /* 0x00000024252a723e */ /* 0x000fe400000010ff */
[----:B------:R-:W-:Y:S01]  /*2d20*/  F2FP.BF16.F32.PACK_AB R43, R87, R86 ;  /* 0x00000056572b723e */ /* 0x000fe200000010ff */
[----:B0-----:R-:W-:Y:S01]  /*2d30*/  FADD R48, R55, R48 ;  /* 0x0000003037307221 */ /* 0x001fe20000000000 */
[----:B-1----:R-:W-:Y:S01]  /*2d40*/  FADD R49, R54, R49 ;  /* 0x0000003136317221 */ /* 0x002fe20000000000 */
[----:B------:R-:W-:Y:S01]  /*2d50*/  LEA R3, R155, R3, 0x6 ;  /* 0x000000039b037211 */ /* 0x000fe200078e30ff */
[----:B------:R-:W-:-:S03]  /*2d60*/  IMAD R6, R5, 0x40, R6 ;  /* 0x0000004005067824 */ /* 0x000fc600078e0206 */
[----:B------:R-:W-:Y:S01]  /*2d70*/  HMMA.16816.F32.BF16 R72, R40, R58, R76 ;  /* 0x0000003a2848723c */ /* 0x000fe2000004184c */
[----:B------:R-:W-:Y:S01]  /*2d80*/  FFMA R4, R35, R4, R48 ;  /* 0x0000000423047223 */ /* 0x000fe20000000030 */
[----:B------:R-:W-:Y:S01]  /*2d90*/  FFMA R7, R34, R7, R49 ;  /* 0x0000000722077223 */ /* 0x000fe20000000031 */
[----:B------:R-:W-:-:S03]  /*2da0*/  IMAD.MOV.U32 R127, RZ, RZ, R32 ;  /* 0x000000ffff7f7224 */ /* 0x000fc600078e0020 */
[----:B------:R-:W-:Y:S01]  /*2db0*/  HMMA.16816.F32.BF16 R64, R40, R50, R60 ;  /* 0x000000322840723c */ /* 0x000fe2000004183c */
[----:B------:R-:W-:-:S05]  /*2dc0*/  MOV R126, R33 ;  /* 0x00000021007e7202 */ /* 0x000fca0000000f00 */
[C---:B------:R-:W-:Y:S06]  /*2dd0*/  HMMA.16816.F32.BF16 R88, R40.reuse, R90, R44 ;  /* 0x0000005a2858723c */ /* 0x040fec000004182c */
[----:B------:R-:W-:Y:S01]  /*2de0*/  HMMA.16816.F32.BF16 R92, R40, R94, R68 ;  /* 0x0000005e285c723c */ /* 0x000fe20000041844 */
[----:B------:R-:W-:-:S08]  /*2df0*/  NOP ;  /* 0x0000000000007918 */ /* 0x000fd00000000000 */
[----:B------:R-:W-:-:S15]  /*2e00*/  @!P0 BRA `(.L_x_1) ;  /* 0xffffffe000408947 */ /* 0x000fde000383ffff */
.L_x_0:
[----:B------:R-:W1:Y:S01]  /*2e10*/  S2R R31, SR_TID.X ;  /* 0x00000000001f7919 */ /* 0x000e620000002100 */
[----:B0-----:R-:W-:Y:S01]  /*2e20*/  IMAD.MOV.U32 R13, RZ, RZ, R4 ;  /* 0x000000ffff0d7224 */ /* 0x001fe200078e0004 */
[----:B------:R-:W-:Y:S01]  /*2e30*/  MOV R11, R7 ;  /* 0x00000007000b7202 */ /* 0x000fe20000000f00 */
[----:B------:R-:W0:Y:S01]  /*2e40*/  LDC R28, c[0x0][0x278] ;  /* 0x00009e00ff1c7b82 */ /* 0x000e220000000800 */
[----:B------:R-:W2:Y:S01]  /*2e50*/  S2R R29, SR_CTAID.X ;  /* 0x00000000001d7919 */ /* 0x000ea20000002500 */
[----:B------:R-:W-:Y:S01]  /*2e60*/  ULDC.64 UR4, c[0x0][0x270] ;  /* 0x00009c0000047ab9 */ /* 0x000fe20000000a00 */
[----:B------:R-:W-:Y:S01]  /*2e70*/  FSETP.GEU.AND P1, PT, R13, 1.175494350822287508e-38, PT ;  /* 0x008000000d00780b */ /* 0x000fe20003f2e000 */
[----:B------:R-:W-:Y:S01]  /*2e80*/  UIMAD UR4, UR7, UR4, URZ ;  /* 0x00000004070472a4 */ /* 0x000fe2000f8e023f */
[----:B------:R-:W-:Y:S02]  /*2e90*/  FSETP.GEU.AND P2, PT, R11, 1.175494350822287508e-38, PT ;  /* 0x008000000b00780b */ /* 0x000fe40003f4e000 */
[----:B------:R-:W-:Y:S01]  /*2ea0*/  FSETP.GEU.AND P3, PT, |R13|, 1.175494350822287508e-38, PT ;  /* 0x008000000d00780b */ /* 0x000fe20003f6e200 */
[----:B------:R-:W-:Y:S01]  /*2eb0*/  USHF.L.U32 UR8, UR4, 0x1, URZ ;  /* 0x0000000104087899 */ /* 0x000fe2000800063f */
[----:B------:R-:W-:-:S02]  /*2ec0*/  FSETP.GT.AND P0, PT, |R11|, 8.50705917302346158658e+37, PT ;  /* 0x7e8000000b00780b */ /* 0x000fc40003f04200 */
[----:B------:R-:W-:-:S11]  /*2ed0*/  LOP3.LUT R161, R161, 0x78, RZ, 0xc0, !PT ;  /* 0x00000078a1a17812 */ /* 0x000fd600078ec0ff */
[----:B------:R-:W-:Y:S01]  /*2ee0*/  @P0 FMUL R95, R95, 0.25 ;  /* 0x3e8000005f5f0820 */ /* 0x000fe20000400000 */
[----:B------:R-:W-:Y:S01]  /*2ef0*/  @P0 FMUL R94, R94, 0.25 ;  /* 0x3e8000005e5e0820 */ /* 0x000fe20000400000 */
[----:B------:R-:W-:Y:S01]  /*2f00*/  @P0 FMUL R91, R91, 0.25 ;  /* 0x3e8000005b5b0820 */ /* 0x000fe20000400000 */
[----:B------:R-:W-:Y:S01]  /*2f10*/  @P0 FMUL R90, R90, 0.25 ;  /* 0x3e8000005a5a0820 */ /* 0x000fe20000400000 */
[----:B------:R-:W-:Y:S01]  /*2f20*/  @P0 FMUL R67, R67, 0.25 ;  /* 0x3e80000043430820 */ /* 0x000fe20000400000 */
[----:B------:R-:W-:Y:S01]  /*2f30*/  @P0 FMUL R66, R66, 0.25 ;  /* 0x3e80000042420820 */ /* 0x000fe20000400000 */
[----:B------:R-:W-:Y:S01]  /*2f40*/  @P0 FMUL R75, R75, 0.25 ;  /* 0x3e8000004b4b0820 */ /* 0x000fe20000400000 */
[C---:B-1----:R-:W-:Y:S01]  /*2f50*/  IMAD.SHL.U32 R0, R31.reuse, 0x4, RZ ;  /* 0x000000041f007824 */ /* 0x042fe200078e00ff */
[C---:B------:R-:W-:Y:S01]  /*2f60*/  SHF.L.U32 R3, R31.reuse, 0x6, RZ ;  /* 0x000000061f037819 */ /* 0x040fe200000006ff */
[----:B------:R-:W-:Y:S01]  /*2f70*/  IMAD.SHL.U32 R2, R31, 0x8, RZ ;  /* 0x000000081f027824 */ /* 0x000fe200078e00ff */
[----:B------:R-:W-:Y:S01]  /*2f80*/  SHF.R.U32.HI R6, RZ, 0x1, R31 ;  /* 0x00000001ff067819 */ /* 0x000fe2000001161f */
[----:B------:R-:W-:Y:S01]  /*2f90*/  @P0 FMUL R74, R74, 0.25 ;  /* 0x3e8000004a4a0820 */ /* 0x000fe20000400000 */
[----:B------:R-:W-:Y:S01]  /*2fa0*/  LOP3.LUT R0, R0, 0xb8, RZ, 0xc0, !PT ;  /* 0x000000b800007812 */ /* 0x000fe200078ec0ff */
[----:B--2---:R-:W-:Y:S01]  /*2fb0*/  IMAD.SHL.U32 R29, R29, 0x20, RZ ;  /* 0x000000201d1d7824 */ /* 0x004fe200078e00ff */
[----:B------:R-:W-:-:S02]  /*2fc0*/  LOP3.LUT R2, R2, 0x180, RZ, 0xc0, !PT ;  /* 0x0000018002027812 */ /* 0x000fc400078ec0ff */
[----:B------:R-:W-:Y:S01]  /*2fd0*/  LOP3.LUT R5, R0, 0x40, R3, 0xf8, !PT ;  /* 0x0000004000057812 */ /* 0x000fe200078ef803 */
[----:B------:R-:W-:Y:S01]  /*2fe0*/  FMUL R0, R13, 8388608 ;  /* 0x4b0000000d007820 */ /* 0x000fe20000400000 */
[----:B------:R-:W-:Y:S01]  /*2ff0*/  SHF.R.S32.HI R4, RZ, 0x4, R31 ;  /* 0x00000004ff047819 */ /* 0x000fe2000001141f */
[----:B------:R-:W-:Y:S02]  /*3000*/  IMAD R8, R165, 0x10, R2 ;  /* 0x00000010a5087824 */ /* 0x000fe400078e0202 */
[----:B------:R-:W-:Y:S01]  /*3010*/  FMUL R2, R11, 8388608 ;  /* 0x4b0000000b027820 */ /* 0x000fe20000400000 */
[----:B------:R-:W-:Y:S02]  /*3020*/  LEA R165, R165, UR6, 0x3 ;  /* 0x00000006a5a57c11 */ /* 0x000fe4000f8e18ff */
[----:B------:R-:W-:Y:S02]  /*3030*/  FSEL R27, R0, R13, !P1 ;  /* 0x0000000d001b7208 */ /* 0x000fe40004800000 */
[----:B------:R-:W-:-:S02]  /*3040*/  FSEL R30, R2, R11, !P2 ;  /* 0x0000000b021e7208 */ /* 0x000fc40005000000 */
[----:B------:R-:W-:Y:S02]  /*3050*/  IADD3 R0, R27, -0x3f3504f3, RZ ;  /* 0xc0cafb0d1b007810 */ /* 0x000fe40007ffe0ff */
[----:B------:R-:W-:Y:S02]  /*3060*/  LOP3.LUT R6, R6, 0x4, RZ, 0xc0, !PT ;  /* 0x0000000406067812 */ /* 0x000fe400078ec0ff */
[----:B------:R-:W-:Y:S02]  /*3070*/  LOP3.LUT R2, R0, 0xff800000, RZ, 0xc0, !PT ;  /* 0xff80000000027812 */ /* 0x000fe400078ec0ff */
[----:B------:R-:W-:Y:S01]  /*3080*/  FSEL R0, RZ, -23, P1 ;  /* 0xc1b80000ff007808 */ /* 0x000fe20000800000 */
[----:B------:R-:W-:Y:S01]  /*3090*/  IMAD.IADD R6, R6, 0x1, R165 ;  /* 0x0000000106067824 */ /* 0x000fe200078e02a5 */
[----:B------:R-:W-:Y:S01]  /*30a0*/  BAR.SYNC.DEFER_BLOCKING 0x0 ;  /* 0x0000000000007b1d */ /* 0x000fe20000010000 */
[----:B------:R-:W-:Y:S02]  /*30b0*/  FSETP.GT.AND P1, PT, |R13|, 8.50705917302346158658e+37, PT ;  /* 0x7e8000000d00780b */ /* 0x000fe40003f24200 */
[----:B------:R-:W-:-:S02]  /*30c0*/  SGXT R4, R4, 0x1 ;  /* 0x000000010404781a */ /* 0x000fc40000000200 */
[----:B------:R-:W-:Y:S02]  /*30d0*/  LOP3.LUT R3, R31, 0x10, RZ, 0xc0, !PT ;  /* 0x000000101f037812 */ /* 0x000fe400078ec0ff */
[----:B------:R-:W-:Y:S02]  /*30e0*/  LOP3.LUT R24, R5, 0x240, R4, 0x78, !PT ;  /* 0x0000024005187812 */ /* 0x000fe400078e7804 */
[----:B------:R-:W-:Y:S01]  /*30f0*/  FSEL R4, RZ, -23, P2 ;  /* 0xc1b80000ff047808 */ /* 0x000fe20001000000 */
[----:B------:R-:W-:Y:S01]  /*3100*/  IMAD R26, R3, 0x4, R6 ;  /* 0x00000004031a7824 */ /* 0x000fe200078e0206 */
[----:B------:R-:W-:Y:S01]  /*3110*/  FSETP.GEU.AND P2, PT, |R11|, 1.175494350822287508e-38, PT ;  /* 0x008000000b00780b */ /* 0x000fe20003f4e200 */
[----:B------:R-:W-:Y:S01]  /*3120*/  IMAD.SHL.U32 R6, R31, 0x80, RZ ;  /* 0x000000801f067824 */ /* 0x000fe200078e00ff */
[----:B------:R-:W-:Y:S01]  /*3130*/  LOP3.LUT R9, R8, 0x48, R31, 0x78, !PT ;  /* 0x0000004808097812 */ /* 0x000fe200078e781f */
[----:B------:R-:W-:Y:S01]  /*3140*/  @P1 FMUL R13, R13, 0.25 ;  /* 0x3e8000000d0d1820 */ /* 0x000fe20000400000 */
[----:B------:R-:W-:-:S02]  /*3150*/  VIADD R3, R30, 0xc0cafb0d ;  /* 0xc0cafb0d1e037836 */ /* 0x000fc40000000000 */
[----:B------:R-:W-:Y:S01]  /*3160*/  @P0 FMUL R11, R11, 0.25 ;  /* 0x3e8000000b0b0820 */ /* 0x000fe20000400000 */
[----:B------:R-:W-:Y:S01]  /*3170*/  LOP3.LUT R25, R9, 0x600, R6, 0xf8, !PT ;  /* 0x0000060009197812 */ /* 0x000fe200078ef806 */
[----:B------:R-:W-:Y:S01]  /*3180*/  @!P3 FMUL R13, R13, 16777216 ;  /* 0x4b8000000d0db820 */ /* 0x000fe20000400000 */
[----:B------:R-:W-:Y:S01]  /*3190*/  @P1 FMUL R92, R92, 0.25 ;  /* 0x3e8000005c5c1820 */ /* 0x000fe20000400000 */
[----:B------:R-:W-:Y:S01]  /*31a0*/  LOP3.LUT R5, R3, 0xff800000, RZ, 0xc0, !PT ;  /* 0xff80000003057812 */ /* 0x000fe200078ec0ff */
[----:B------:R-:W-:Y:S01]  /*31b0*/  @P1 FMUL R88, R88, 0.25 ;  /* 0x3e80000058581820 */ /* 0x000fe20000400000 */
[----:B------:R-:W1:Y:S01]  /*31c0*/  MUFU.RCP R9, R13 ;  /* 0x0000000d00097308 */ /* 0x000e620000001000 */
[-C--:B------:R-:W-:Y:S01]  /*31d0*/  I2FP.F32.S32 R3, R2.reuse ;  /* 0x0000000200037245 */ /* 0x080fe20000201400 */
[----:B------:R-:W-:Y:S01]  /*31e0*/  @!P2 FMUL R11, R11, 16777216 ;  /* 0x4b8000000b0ba820 */ /* 0x000fe20000400000 */
[----:B------:R-:W-:Y:S01]  /*31f0*/  @!P3 FMUL R92, R92, 16777216 ;  /* 0x4b8000005c5cb820 */ /* 0x000fe20000400000 */
[----:B------:R-:W-:Y:S01]  /*3200*/  @!P3 FMUL R88, R88, 16777216 ;  /* 0x4b8000005858b820 */ /* 0x000fe20000400000 */
[----:B------:R-:W-:Y:S01]  /*3210*/  IADD3 R2, R27, -R2, RZ ;  /* 0x800000021b027210 */ /* 0x000fe20007ffe0ff */
[----:B------:R-:W-:Y:S01]  /*3220*/  FFMA.FTZ R0, R3, 1.1920928955078125e-07, R0 ;  /* 0x3400000003007823 */ /* 0x000fe20000010000 */
[----:B------:R-:W-:Y:S01]  /*3230*/  I2FP.F32.S32 R7, R5 ;  /* 0x0000000500077245 */ /* 0x000fe20000201400 */
[----:B------:R-:W2:Y:S01]  /*3240*/  MUFU.RCP R3, R11 ;  /* 0x0000000b00037308 */ /* 0x000ea20000001000 */
[----:B------:R-:W-:-:S02]  /*3250*/  IMAD.IADD R5, R30, 0x1, -R5 ;  /* 0x000000011e057824 */ /* 0x000fc400078e0a05 */
[----:B------:R-:W-:Y:S01]  /*3260*/  @!P2 FMUL R95, R95, 16777216 ;  /* 0x4b8000005f5fa820 */ /* 0x000fe20000400000 */
[----:B------:R-:W-:Y:S01]  /*3270*/  @!P2 FMUL R94, R94, 16777216 ;  /* 0x4b8000005e5ea820 */ /* 0x000fe20000400000 */
[----:B------:R-:W-:Y:S01]  /*3280*/  @!P2 FMUL R91, R91, 16777216 ;  /* 0x4b8000005b5ba820 */ /* 0x000fe20000400000 */
[----:B------:R-:W-:Y:S01]  /*3290*/  @!P2 FMUL R90, R90, 16777216 ;  /* 0x4b8000005a5aa820 */ /* 0x000fe20000400000 */
[----:B------:R-:W-:Y:S01]  /*32a0*/  @!P2 FMUL R67, R67, 16777216 ;  /* 0x4b8000004343a820 */ /* 0x000fe20000400000 */
[----:B------:R-:W-:Y:S01]  /*32b0*/  @!P2 FMUL R66, R66, 16777216 ;  /* 0x4b8000004242a820 */ /* 0x000fe20000400000 */
[----:B------:R-:W-:Y:S01]  /*32c0*/  @!P2 FMUL R75, R75, 16777216 ;  /* 0x4b8000004b4ba820 */ /* 0x000fe20000400000 */
[C---:B-1----:R-:W-:Y:S01]  /*32d0*/  FMUL R6, R9.reuse, R92 ;  /* 0x0000005c09067220 */ /* 0x042fe20000400000 */
[----:B------:R-:W-:Y:S01]  /*32e0*/  FMUL R13, R9, R88 ;  /* 0x00000058090d7220 */ /* 0x000fe20000400000 */
[----:B------:R-:W-:Y:S01]  /*32f0*/  @!P2 FMUL R74, R74, 16777216 ;  /* 0x4b8000004a4aa820 */ /* 0x000fe20000400000 */
[----:B------:R-:W-:Y:S01]  /*3300*/  FADD R2, R2, -1 ;  /* 0xbf80000002027421 */ /* 0x000fe20000000000 */
[----:B------:R-:W-:Y:S01]  /*3310*/  FADD R5, R5, -1 ;  /* 0xbf80000005057421 */ /* 0x000fe20000000000 */
[----:B------:R-:W-:Y:S01]  /*3320*/  FFMA.FTZ R4, R7, 1.1920928955078125e-07, R4 ;  /* 0x3400000007047823 */ /* 0x000fe20000010004 */
[----:B------:R-:W-:Y:S01]  /*3330*/  F2FP.BF16.F32.PACK_AB R21, R6, R13 ;  /* 0x0000000d0615723e */ /* 0x000fe200000010ff */
[----:B------:R-:W-:-:S02]  /*3340*/  IMAD.MOV.U32 R6, RZ, RZ, 0x3dc6b27f ;  /* 0x3dc6b27fff067424 */ /* 0x000fc400078e00ff */
[C---:B--2---:R-:W-:Y:S01]  /*3350*/  FMUL R7, R3.reuse, R95 ;  /* 0x0000005f03077220 */ /* 0x044fe20000400000 */
[C---:B------:R-:W-:Y:S01]  /*3360*/  FMUL R8, R3.reuse, R94 ;  /* 0x0000005e03087220 */ /* 0x040fe20000400000 */
[C---:B------:R-:W-:Y:S01]  /*3370*/  FMUL R12, R3.reuse, R91 ;  /* 0x0000005b030c7220 */ /* 0x040fe20000400000 */
[C---:B------:R-:W-:Y:S01]  /*3380*/  FMUL R11, R3.reuse, R90 ;  /* 0x0000005a030b7220 */ /* 0x040fe20000400000 */
[C---:B------:R-:W-:Y:S01]  /*3390*/  FMUL R14, R3.reuse, R67 ;  /* 0x00000043030e7220 */ /* 0x040fe20000400000 */
[C---:B------:R-:W-:Y:S01]  /*33a0*/  FMUL R15, R3.reuse, R66 ;  /* 0x00000042030f7220 */ /* 0x040fe20000400000 */
[C---:B------:R-:W-:Y:S01]  /*33b0*/  FMUL R17, R3.reuse, R75 ;  /* 0x0000004b03117220 */ /* 0x040fe20000400000 */
[----:B------:R-:W-:Y:S01]  /*33c0*/  FMUL R18, R3, R74 ;  /* 0x0000004a03127220 */ /* 0x000fe20000400000 */
[-C--:B------:R-:W-:Y:S01]  /*33d0*/  FFMA.FTZ R3, R2, R6.reuse, -0.16845393180847167969 ;  /* 0xbe2c7f3002037423 */ /* 0x080fe20000010006 */
[----:B------:R-:W-:Y:S01]  /*33e0*/  FFMA.FTZ R6, R5, R6, -0.16845393180847167969 ;  /* 0xbe2c7f3005067423 */ /* 0x000fe20000010006 */
[----:B------:R-:W-:Y:S01]  /*33f0*/  @P1 FMUL R64, R64, 0.25 ;  /* 0x3e80000040401820 */ /* 0x000fe20000400000 */
[----:B------:R-:W-:Y:S01]  /*3400*/  @P1 FMUL R72, R72, 0.25 ;  /* 0x3e80000048481820 */ /* 0x000fe20000400000 */
[----:B------:R-:W-:Y:S01]  /*3410*/  @P1 FMUL R93, R93, 0.25 ;  /* 0x3e8000005d5d1820 */ /* 0x000fe20000400000 */
[----:B------:R-:W-:Y:S01]  /*3420*/  FFMA.FTZ R6, R5, R6, 0.1716887056827545166 ;  /* 0x3e2fcf2a05067423 */ /* 0x000fe20000010006 */
[----:B------:R-:W-:Y:S01]  /*3430*/  @!P3 FMUL R64, R64, 16777216 ;  /* 0x4b8000004040b820 */ /* 0x000fe20000400000 */
[----:B------:R-:W-:Y:S01]  /*3440*/  @!P3 FMUL R72, R72, 16777216 ;  /* 0x4b8000004848b820 */ /* 0x000fe20000400000 */
[----:B------:R-:W-:Y:S01]  /*3450*/  @P1 FMUL R89, R89, 0.25 ;  /* 0x3e80000059591820 */ /* 0x000fe20000400000 */
[----:B------:R-:W-:Y:S01]  /*3460*/  @P1 FMUL R65, R65, 0.25 ;  /* 0x3e80000041411820 */ /* 0x000fe20000400000 */
[----:B------:R-:W-:Y:S01]  /*3470*/  FFMA.FTZ R6, R5, R6, -0.17900948226451873779 ;  /* 0xbe374e4305067423 */ /* 0x000fe20000010006 */
[C---:B------:R-:W-:Y:S01]  /*3480*/  FMUL R10, R9.reuse, R64 ;  /* 0x00000040090a7220 */ /* 0x040fe20000400000 */
[----:B------:R-:W-:Y:S01]  /*3490*/  FMUL R19, R9, R72 ;  /* 0x0000004809137220 */ /* 0x000fe20000400000 */
[----:B------:R-:W-:Y:S01]  /*34a0*/  @P1 FMUL R73, R73, 0.25 ;  /* 0x3e80000049491820 */ /* 0x000fe20000400000 */
[----:B------:R-:W-:Y:S01]  /*34b0*/  @!P3 FMUL R93, R93, 16777216 ;  /* 0x4b8000005d5db820 */ /* 0x000fe20000400000 */
[----:B------:R-:W-:Y:S01]  /*34c0*/  @!P3 FMUL R89, R89, 16777216 ;  /* 0x4b8000005959b820 */ /* 0x000fe20000400000 */
[----:B------:R-:W-:Y:S01]  /*34d0*/  @!P3 FMUL R65, R65, 16777216 ;  /* 0x4b8000004141b820 */ /* 0x000fe20000400000 */
[----:B------:R-:W-:Y:S01]  /*34e0*/  FFMA.FTZ R6, R5, R6, 0.20512372255325317383 ;  /* 0x3e520bf405067423 */ /* 0x000fe20000010006 */
[----:B------:R-:W-:Y:S01]  /*34f0*/  @!P3 FMUL R73, R73, 16777216 ;  /* 0x4b8000004949b820 */ /* 0x000fe20000400000 */
[----:B------:R-:W-:Y:S01]  /*3500*/  F2FP.BF16.F32.PACK_AB R20, R10, R19 ;  /* 0x000000130a14723e */ /* 0x000fe200000010ff */
[C---:B------:R-:W-:Y:S01]  /*3510*/  FMUL R10, R9.reuse, R93 ;  /* 0x0000005d090a7220 */ /* 0x040fe20000400000 */
[----:B------:R-:W-:Y:S01]  /*3520*/  FMUL R13, R9, R89 ;  /* 0x00000059090d7220 */ /* 0x000fe20000400000 */
[----:B------:R-:W-:Y:S01]  /*3530*/  FFMA.FTZ R6, R5, R6, -0.24046532809734344482 ;  /* 0xbe763c8b05067423 */ /* 0x000fe20000010006 */
[C---:B------:R-:W-:Y:S01]  /*3540*/  FMUL R16, R9.reuse, R65 ;  /* 0x0000004109107220 */ /* 0x040fe20000400000 */
[----:B------:R-:W-:Y:S01]  /*3550*/  FMUL R9, R9, R73 ;  /* 0x0000004909097220 */ /* 0x000fe20000400000 */
[----:B------:R-:W-:Y:S01]  /*3560*/  FFMA.FTZ R3, R2, R3, 0.1716887056827545166 ;  /* 0x3e2fcf2a02037423 */ /* 0x000fe20000010003 */
[----:B------:R-:W-:Y:S01]  /*3570*/  FFMA.FTZ R6, R5, R6, 0.28857114911079406738 ;  /* 0x3e93bf9905067423 */ /* 0x000fe20000010006 */
[----:B------:R-:W-:Y:S01]  /*3580*/  F2FP.BF16.F32.PACK_AB R23, R10, R13 ;  /* 0x0000000d0a17723e */ /* 0x000fe200000010ff */
[----:B------:R-:W-:Y:S01]  /*3590*/  STS.64 [R24+UR6], R20 ;  /* 0x0000001418007988 */ /* 0x000fe20008000a06 */
[----:B------:R-:W-:Y:S01]  /*35a0*/  F2FP.BF16.F32.PACK_AB R10, R15, R18 ;  /* 0x000000120f0a723e */ /* 0x000fe200000010ff */
[----:B------:R-:W-:Y:S01]  /*35b0*/  FFMA.FTZ R6, R5, R6, -0.36067417263984680176 ;  /* 0xbeb8aa4905067423 */ /* 0x000fe20000010006 */
[----:B------:R-:W-:Y:S01]  /*35c0*/  F2FP.BF16.F32.PACK_AB R22, R16, R9 ;  /* 0x000000091016723e */ /* 0x000fe200000010ff */
[----:B------:R-:W-:Y:S01]  /*35d0*/  FFMA.FTZ R3, R2, R3, -0.17900948226451873779 ;  /* 0xbe374e4302037423 */ /* 0x000fe20000010003 */
[----:B------:R-:W-:Y:S01]  /*35e0*/  F2FP.BF16.F32.PACK_AB R15, R7, R12 ;  /* 0x0000000c070f723e */ /* 0x000fe200000010ff */
[C---:B------:R-:W-:Y:S01]  /*35f0*/  FFMA.FTZ R6, R5.reuse, R6, 0.48089820146560668945 ;  /* 0x3ef6384a05067423 */ /* 0x040fe20000010006 */
[----:B------:R-:W-:Y:S01]  /*3600*/  F2FP.BF16.F32.PACK_AB R11, R8, R11 ;  /* 0x0000000b080b723e */ /* 0x000fe200000010ff */
[----:B------:R-:W-:Y:S01]  /*3610*/  STS.64 [R24+UR6+0x100], R22 ;  /* 0x0001001618007988 */ /* 0x000fe20008000a06 */
[----:B------:R-:W-:Y:S01]  /*3620*/  F2FP.BF16.F32.PACK_AB R14, R14, R17 ;  /* 0x000000110e0e723e */ /* 0x000fe200000010ff */
[----:B------:R-:W-:Y:S01]  /*3630*/  FFMA.FTZ R3, R2, R3, 0.20512372255325317383 ;  /* 0x3e520bf402037423 */ /* 0x000fe20000010003 */
[----:B------:R-:W-:Y:S01]  /*3640*/  LOP3.LUT R7, R24, 0x8, RZ, 0x3c, !PT ;  /* 0x0000000818077812 */ /* 0x000fe200078e3cff */
[----:B------:R-:W-:Y:S01]  /*3650*/  FFMA.FTZ R6, R5, R6, -0.72134751081466674805 ;  /* 0xbf38aa3b05067423 */ /* 0x000fe20000010006 */
[----:B------:R-:W-:Y:S01]  /*3660*/  ISETP.GE.U32.AND P1, PT, R27, 0x7f800000, PT ;  /* 0x7f8000001b00780c */ /* 0x000fe20003f26070 */
[C---:B------:R-:W-:Y:S01]  /*3670*/  FFMA.FTZ R3, R2.reuse, R3, -0.24046532809734344482 ;  /* 0xbe763c8b02037423 */ /* 0x040fe20000010003 */
[----:B------:R-:W1:Y:S01]  /*3680*/  LDC.64 R12, c[0x0][0x228] ;  /* 0x00008a00ff0c7b82 */ /* 0x000e620000000a00 */
[----:B------:R-:W-:Y:S01]  /*3690*/  STS.64 [R7+UR6+0x400], R10 ;  /* 0x0004000a07007988 */ /* 0x000fe20008000a06 */
[C---:B------:R-:W-:Y:S01]  /*36a0*/  FMUL R6, R5.reuse, R6 ;  /* 0x0000000605067220 */ /* 0x040fe20000400000 */
[----:B------:R-:W-:Y:S01]  /*36b0*/  FFMA.FTZ R3, R2, R3, 0.28857114911079406738 ;  /* 0x3e93bf9902037423 */ /* 0x000fe20000010003 */
[----:B------:R-:W-:Y:S01]  /*36c0*/  ISETP.GE.U32.AND P3, PT, R30, 0x7f800000, PT ;  /* 0x7f8000001e00780c */ /* 0x000fe20003f66070 */
[----:B------:R2:W-:Y:S01]  /*36d0*/  STS.64 [R7+UR6+0x500], R14 ;  /* 0x0005000e07007988 */ /* 0x0005e20008000a06 */
[----:B------:R-:W-:Y:S01]  /*36e0*/  FMUL R6, R5, R6 ;  /* 0x0000000605067220 */ /* 0x000fe20000400000 */
[----:B------:R-:W-:Y:S01]  /*36f0*/  FFMA.FTZ R3, R2, R3, -0.36067417263984680176 ;  /* 0xbeb8aa4902037423 */ /* 0x000fe20000010003 */
[----:B------:R-:W-:-:S02]  /*3700*/  LOP3.LUT R29, R29, 0x1f, R31, 0xf8, !PT ;  /* 0x0000001f1d1d7812 */ /* 0x000fc400078ef81f */
[----:B------:R-:W-:Y:S01]  /*3710*/  FFMA.FTZ R5, R5, 1.4426950216293334961, R6 ;  /* 0x3fb8aa3b05057823 */ /* 0x000fe20000010006 */
[----:B------:R-:W-:Y:S01]  /*3720*/  FFMA.FTZ R3, R2, R3, 0.48089820146560668945 ;  /* 0x3ef6384a02037423 */ /* 0x000fe20000010003 */
[----:B------:R-:W-:Y:S02]  /*3730*/  LEA.HI R17, R31, 0x1c, RZ, 0x1b ;  /* 0x0000001c1f117811 */ /* 0x000fe400078fd8ff */
[----:B------:R-:W-:Y:S01]  /*3740*/  FADD R18, R4, R5 ;  /* 0x0000000504127221 */ /* 0x000fe20000000000 */
[----:B------:R-:W-:Y:S01]  /*3750*/  LOP3.LUT R4, R25, 0x8, RZ, 0x3c, !PT ;  /* 0x0000000819047812 */ /* 0x000fe200078e3cff */
[----:B------:R-:W-:Y:S01]  /*3760*/  BAR.SYNC.DEFER_BLOCKING 0x0 ;  /* 0x0000000000007b1d */ /* 0x000fe20000010000 */
[C---:B------:R-:W-:Y:S01]  /*3770*/  FFMA.FTZ R3, R2.reuse, R3, -0.72134751081466674805 ;  /* 0xbf38aa3b02037423 */ /* 0x040fe20000010003 */
[----:B------:R-:W-:Y:S01]  /*3780*/  SHF.R.U32.HI R5, RZ, 0x5, R31 ;  /* 0x00000005ff057819 */ /* 0x000fe2000001161f */
[----:B------:R-:W-:Y:S01]  /*3790*/  @P3 IMAD.MOV.U32 R9, RZ, RZ, 0x7f800000 ;  /* 0x7f800000ff093424 */ /* 0x000fe200078e00ff */
[----:B------:R-:W-:Y:S01]  /*37a0*/  FSETP.NEU.AND P0, PT, R27, RZ, PT ;  /* 0x000000ff1b00720b */ /* 0x000fe20003f0d000 */
[----:B------:R-:W-:Y:S01]  /*37b0*/  FMUL R3, R2, R3 ;  /* 0x0000000302037220 */ /* 0x000fe20000400000 */
[----:B------:R-:W-:Y:S01]  /*37c0*/  SGXT.U32 R5, R5, 0x2 ;  /* 0x000000020505781a */ /* 0x000fe20000000000 */
[----:B------:R-:W-:Y:S01]  /*37d0*/  @P3 FFMA.FTZ R18, R30, R9, +INF ;  /* 0x7f8000001e123423 */ /* 0x000fe20000010009 */
[----:B0-----:R-:W-:-:S02]  /*37e0*/  IMAD R17, R17, R28, RZ ;  /* 0x0000001c11117224 */ /* 0x001fc400078e02ff */
[----:B------:R-:W-:Y:S01]  /*37f0*/  FMUL R3, R2, R3 ;  /* 0x0000000302037220 */ /* 0x000fe20000400000 */
[----:B------:R-:W-:Y:S01]  /*3800*/  FSETP.NEU.AND P2, PT, R30, RZ, PT ;  /* 0x000000ff1e00720b */ /* 0x000fe20003f4d000 */
[----:B------:R-:W-:Y:S02]  /*3810*/  IMAD R5, R5, R28, RZ ;  /* 0x0000001c05057224 */ /* 0x000fe400078e02ff */
[----:B------:R-:W-:Y:S01]  /*3820*/  FFMA.FTZ R3, R2, 1.4426950216293334961, R3 ;  /* 0x3fb8aa3b02037823 */ /* 0x000fe20000010003 */
[----:B------:R-:W-:Y:S01]  /*3830*/  @P1 MOV R2, 0x7f800000 ;  /* 0x7f80000000021802 */ /* 0x000fe20000000f00 */
[----:B--2---:R-:W-:Y:S01]  /*3840*/  IMAD R7, R28, 0x4, R5 ;  /* 0x000000041c077824 */ /* 0x004fe200078e0205 */
[----:B------:R-:W-:Y:S01]  /*3850*/  FSEL R18, R18, -INF , P2 ;  /* 0xff80000012127808 */ /* 0x000fe20001000000 */
[----:B------:R-:W-:Y:S02]  /*3860*/  FADD R0, R0, R3 ;  /* 0x0000000300007221 */ /* 0x000fe40000000000 */
[----:B------:R-:W-:Y:S01]  /*3870*/  @P1 FFMA.FTZ R0, R27, R2, +INF ;  /* 0x7f8000001b001423 */ /* 0x000fe20000010002 */
[----:B------:R-:W-:Y:S01]  /*3880*/  IMAD R2, R29, UR5, RZ ;  /* 0x000000051d027c24 */ /* 0x000fe2000f8e02ff */
[----:B------:R-:W-:Y:S01]  /*3890*/  UIMAD.WIDE UR4, UR4, 0x2, URZ ;  /* 0x00000002040478a5 */ /* 0x000fe2000f8e023f */
[----:B------:R-:W-:-:S02]  /*38a0*/  IMAD R9, R28, 0x4, R7 ;  /* 0x000000041c097824 */ /* 0x000fc400078e0207 */
[----:B------:R-:W-:Y:S01]  /*38b0*/  FFMA R33, R18, 0.69314718246459960938, R33 ;  /* 0x3f31721812217823 */ /* 0x000fe20000000021 */
[----:B------:R-:W0:Y:S01]  /*38c0*/  LDS.64 R24, [R25+UR6] ;  /* 0x0000000619187984 */ /* 0x000e220008000a00 */
[C---:B------:R-:W-:Y:S01]  /*38d0*/  SHF.L.U32 R3, R2.reuse, 0x1, RZ ;  /* 0x0000000102037819 */ /* 0x040fe200000006ff */
[----:B------:R-:W-:Y:S01]  /*38e0*/  IMAD.HI R2, R2, 0x2, RZ ;  /* 0x0000000202027827 */ /* 0x000fe200078e02ff */
[C---:B------:R-:W-:Y:S01]  /*38f0*/  LEA R10, R28.reuse, R9, 0x2 ;  /* 0x000000091c0a7211 */ /* 0x040fe200078e10ff */
[----:B------:R2:W3:Y:S01]  /*3900*/  LDS.64 R20, [R4+UR6] ;  /* 0x0000000604147984 */ /* 0x0004e20008000a00 */
[----:B-1----:R-:W-:Y:S01]  /*3910*/  IADD3 R14, P3, P4, R3, UR8, R12 ;  /* 0x00000008030e7c10 */ /* 0x002fe2000fc7e00c */
[----:B------:R-:W-:Y:S01]  /*3920*/  ULDC UR4, c[0x0][0x27c] ;  /* 0x00009f0000047ab9 */ /* 0x000fe20000000800 */
[----:B------:R-:W-:Y:S01]  /*3930*/  LOP3.LUT P1, RZ, R31, 0x60, RZ, 0xc0, !PT ;  /* 0x000000601fff7812 */ /* 0x000fe2000782c0ff */
[----:B------:R-:W-:Y:S01]  /*3940*/  IMAD R11, R28, 0x4, R10 ;  /* 0x000000041c0b7824 */ /* 0x000fe200078e020a */
[----:B------:R-:W-:Y:S01]  /*3950*/  IADD3.X R22, R2, UR5, R13, P3, P4 ;  /* 0x0000000502167c10 */ /* 0x000fe20009fe840d */
[----:B------:R-:W-:Y:S01]  /*3960*/  UIMAD UR4, UR7, UR4, URZ ;  /* 0x00000004070472a4 */ /* 0x000fe2000f8e023f */
[-C--:B------:R-:W-:Y:S01]  /*3970*/  LEA R2, P5, R5, R14.reuse, 0x1 ;  /* 0x0000000e05027211 */ /* 0x080fe200078a08ff */
[----:B------:R-:W-:Y:S01]  /*3980*/  IMAD R13, R28, 0x4, R11 ;  /* 0x000000041c0d7824 */ /* 0x000fe200078e020b */
[----:B--2---:R-:W-:Y:S01]  /*3990*/  LEA R4, P4, R7, R14, 0x1 ;  /* 0x0000000e07047211 */ /* 0x004fe200078808ff */
[----:B------:R-:W-:Y:S01]  /*39a0*/  USHF.L.U32 UR7, UR4, 0x2, URZ ;  /* 0x0000000204077899 */ /* 0x000fe2000800063f */
[----:B------:R-:W-:Y:S01]  /*39b0*/  LEA.HI.X.SX32 R3, R5, R22, 0x1, P5 ;  /* 0x0000001605037211 */ /* 0x000fe200028f0eff */
[----:B------:R-:W-:Y:S01]  /*39c0*/  UIMAD.WIDE UR4, UR4, 0x4, URZ ;  /* 0x00000004040478a5 */ /* 0x000fe2000f8e023f */
[----:B------:R-:W-:-:S02]  /*39d0*/  LEA R6, P5, R9, R14, 0x1 ;  /* 0x0000000e09067211 */ /* 0x000fc400078a08ff */
[----:B------:R-:W-:Y:S02]  /*39e0*/  LEA R8, P6, R10, R14, 0x1 ;  /* 0x0000000e0a087211 */ /* 0x000fe400078c08ff */
[-C--:B------:R-:W-:Y:S02]  /*39f0*/  LEA.HI.X.SX32 R5, R7, R22.reuse, 0x1, P4 ;  /* 0x0000001607057211 */ /* 0x080fe400020f0eff */
[-C--:B------:R-:W-:Y:S02]  /*3a00*/  LEA.HI.X.SX32 R7, R9, R22.reuse, 0x1, P5 ;  /* 0x0000001609077211 */ /* 0x080fe400028f0eff */
[----:B------:R-:W-:Y:S02]  /*3a10*/  LEA R15, R28, R13, 0x2 ;  /* 0x0000000d1c0f7211 */ /* 0x000fe400078e10ff */
[----:B------:R-:W-:Y:S02]  /*3a20*/  LEA.HI.X.SX32 R9, R10, R22, 0x1, P6 ;  /* 0x000000160a097211 */ /* 0x000fe400030f0eff */
[----:B------:R-:W-:-:S02]  /*3a30*/  LEA R10, P4, R11, R14, 0x1 ;  /* 0x0000000e0b0a7211 */ /* 0x000fc400078808ff */
[-C--:B------:R-:W-:Y:S02]  /*3a40*/  LEA R16, P3, R17, R14.reuse, 0x1 ;  /* 0x0000000e11107211 */ /* 0x080fe400078608ff */
[-C--:B------:R-:W-:Y:S02]  /*3a50*/  LEA R12, P5, R13, R14.reuse, 0x1 ;  /* 0x0000000e0d0c7211 */ /* 0x080fe400078a08ff */
[----:B------:R-:W-:Y:S02]  /*3a60*/  LEA R14, P6, R15, R14, 0x1 ;  /* 0x0000000e0f0e7211 */ /* 0x000fe400078c08ff */
[-C--:B------:R-:W-:Y:S02]  /*3a70*/  LEA.HI.X.SX32 R11, R11, R22.reuse, 0x1, P4 ;  /* 0x000000160b0b7211 */ /* 0x080fe400020f0eff */
[----:B------:R-:W-:Y:S01]  /*3a80*/  LEA.HI.X.SX32 R13, R13, R22, 0x1, P5 ;  /* 0x000000160d0d7211 */ /* 0x000fe200028f0eff */
[----:B0-----:R0:W-:Y:S01]  /*3a90*/  STG.E.U16 desc[UR10][R2.64], R24 ;  /* 0x0000001802007986 */ /* 0x0011e2000c10150a */
[----:B------:R-:W-:-:S02]  /*3aa0*/  PRMT R19, R24, 0x7632, R19 ;  /* 0x0000763218137816 */ /* 0x000fc40000000013 */
[-C--:B------:R-:W-:Y:S01]  /*3ab0*/  LEA.HI.X.SX32 R15, R15, R22.reuse, 0x1, P6 ;  /* 0x000000160f0f7211 */ /* 0x080fe200030f0eff */
[----:B---3--:R1:W-:Y:S01]  /*3ac0*/  STG.E.U16 desc[UR10][R4.64], R20 ;  /* 0x0000001404007986 */ /* 0x0083e2000c10150a */
[----:B------:R-:W-:Y:S02]  /*3ad0*/  LEA.HI.X.SX32 R17, R17, R22, 0x1, P3 ;  /* 0x0000001611117211 */ /* 0x000fe400018f0eff */
[----:B------:R-:W2:Y:S01]  /*3ae0*/  LDC.64 R22, c[0x0][0x230] ;  /* 0x00008c00ff167b82 */ /* 0x000ea20000000a00 */
[----:B------:R3:W-:Y:S01]  /*3af0*/  STG.E.U16 desc[UR10][R6.64], R19 ;  /* 0x0000001306007986 */ /* 0x0007e2000c10150a */
[----:B0-----:R-:W-:Y:S01]  /*3b00*/  FSEL R3, R0, -INF , P0 ;  /* 0xff80000000037808 */ /* 0x001fe20000000000 */
[----:B------:R-:W-:Y:S01]  /*3b10*/  IMAD.HI R0, R29, 0x4, RZ ;  /* 0x000000041d007827 */ /* 0x000fe200078e02ff */
[----:B-1----:R-:W-:-:S03]  /*3b20*/  PRMT R5, R20, 0x7632, R5 ;  /* 0x0000763214057816 */ /* 0x002fc60000000005 */
[----:B------:R-:W-:Y:S01]  /*3b30*/  FFMA R32, R3, 0.69314718246459960938, R32 ;  /* 0x3f31721803207823 */ /* 0x000fe20000000020 */
[----:B------:R-:W-:Y:S01]  /*3b40*/  IMAD.SHL.U32 R3, R29, 0x4, RZ ;  /* 0x000000041d037824 */ /* 0x000fe200078e00ff */
[----:B---3--:R-:W-:Y:S01]  /*3b50*/  PRMT R7, R25, 0x7632, R7 ;  /* 0x0000763219077816 */ /* 0x008fe20000000007 */
[----:B------:R0:W-:Y:S04]  /*3b60*/  STG.E.U16 desc[UR10][R8.64], R5 ;  /* 0x0000000508007986 */ /* 0x0001e8000c10150a */
[----:B------:R1:W-:Y:S04]  /*3b70*/  STG.E.U16 desc[UR10][R10.64], R25 ;  /* 0x000000190a007986 */ /* 0x0003e8000c10150a */
[----:B------:R1:W-:Y:S01]  /*3b80*/  STG.E.U16 desc[UR10][R12.64], R21 ;  /* 0x000000150c007986 */ /* 0x0003e2000c10150a */
[----:B--2---:R-:W-:-:S02]  /*3b90*/  IADD3 R2, P0, P2, R3, UR7, R22 ;  /* 0x0000000703027c10 */ /* 0x004fc4000fa1e016 */
[----:B0-----:R-:W-:Y:S01]  /*3ba0*/  PRMT R9, R21, 0x7632, R9 ;  /* 0x0000763215097816 */ /* 0x001fe20000000009 */
[----:B------:R1:W-:Y:S01]  /*3bb0*/  STG.E.U16 desc[UR10][R14.64], R7 ;  /* 0x000000070e007986 */ /* 0x0003e2000c10150a */
[----:B------:R-:W-:-:S03]  /*3bc0*/  IADD3.X R3, R0, UR5, R23, P0, P2 ;  /* 0x0000000500037c10 */ /* 0x000fc600087e4417 */
[----:B------:R1:W-:Y:S01]  /*3bd0*/  STG.E.U16 desc[UR10][R16.64], R9 ;  /* 0x0000000910007986 */ /* 0x0003e2000c10150a */
[----:B------:R-:W-:Y:S06]  /*3be0*/  BAR.SYNC.DEFER_BLOCKING 0x0 ;  /* 0x0000000000007b1d */ /* 0x000fec0000010000 */
[----:B------:R1:W-:Y:S02]  /*3bf0*/  STS.64 [R161+UR6], R32 ;  /* 0x00000020a1007988 */ /* 0x0003e40008000a06 */
[----:B------:R-:W-:Y:S06]  /*3c00*/  BAR.SYNC.DEFER_BLOCKING 0x0 ;  /* 0x0000000000007b1d */ /* 0x000fec0000010000 */
[----:B------:R-:W-:Y:S05]  /*3c10*/  @P1 EXIT ;  /* 0x000000000000194d */ /* 0x000fea0003800000 */
[----:B------:R-:W0:Y:S04]  /*3c20*/  LDS R5, [R26] ;  /* 0x000000001a057984 */ /* 0x000e280000000800 */
[----:B0-----:R-:W-:Y:S01]  /*3c30*/  STG.E desc[UR10][R2.64], R5 ;  /* 0x0000000502007986 */ /* 0x001fe2000c10190a */
[----:B------:R-:W-:Y:S05]  /*3c40*/  EXIT ;  /* 0x000000000000794d */ /* 0x000fea0003800000 */
.L_x_2:
[----:B------:R-:W-:-:S00]  /*3c50*/  BRA `(.L_x_2) ;  /* 0xfffffffc00fc7947 */ /* 0x000fc0000383ffff */
[----:B------:R-:W-:-:S00]  /*3c60*/  NOP ;  /* 0x0000000000007918 */ /* 0x000fc00000000000 */
        /* <DEDUP_REMOVED lines=9> */
.L_x_3:


//--------------------- .nv.global.init           --------------------------
	.section	.nv.global.init,"aw",@progbits
.nv.global.init:
	.type		_$_str,@object
	.size		_$_str,(.L_0 - _$_str)
_$_str:
        /*0000*/ 	.byte	0x5f, 0x5f, 0x43, 0x55, 0x44, 0x41, 0x5f, 0x46, 0x54, 0x5a, 0x00
.L_0:


//--------------------- .nv.shared.attn_fwd       --------------------------
	.section	.nv.shared.attn_fwd,"aw",@nobits
	.sectionflags	@""
	.align	16
	.zero		1024


//--------------------- .nv.shared.reserved.0     --------------------------
	.section	.nv.shared.reserved.0,"aw",@nobits
	.weak		__nv_reservedSMEM_offset_0_alias
	.size		__nv_reservedSMEM_offset_0_alias, 0, 0
	.other		__nv_reservedSMEM_offset_0_alias,@"STO_CUDA_RESERVED_SHARED STV_DEFAULT"
__nv_reservedSMEM_offset_0_alias:
	.zero		0


//--------------------- .nv.constant0.attn_fwd    --------------------------
	.section	.nv.constant0.attn_fwd,"a",@progbits
	.sectionflags	@""
	.align	4
.nv.constant0.attn_fwd:
	.zero		664


//--------------------- SYMBOLS --------------------------

	.type		.nv.reservedSmem.offset0,@object
	.size		.nv.reservedSmem.offset0,0x4
